def attn_fwd(
    Q,
    K,
    V,
    Out,
    Lse,
    sm_scale,
    stride_qz,
    stride_qh,
    stride_qm,
    stride_qk,
    stride_kz,
    stride_kh,
    stride_kn,
    stride_kk,
    stride_vz,
    stride_vh,
    stride_vn,
    stride_vk,
    stride_oz,
    stride_oh,
    stride_om,
    stride_ok,
    seqlen_q,
    seqlen_k,
    BLOCK_M: tl.constexpr,
    BLOCK_N: tl.constexpr,
    HEAD_DIM: tl.constexpr,
    CAUSAL: tl.constexpr,
):
    start_m = tl.program_id(0)
    off_hz = tl.program_id(1)
    q_off = off_hz * stride_qh
    k_off = off_hz * stride_kh
    v_off = off_hz * stride_vh
    offs_m = start_m * BLOCK_M + tl.arange(0, BLOCK_M)
    offs_d = tl.arange(0, HEAD_DIM)
    offs_n = tl.arange(0, BLOCK_N)
    q_ptrs = Q + q_off + offs_m[:, None] * stride_qm + offs_d[None, :] * stride_qk
    k_ptrs = K + k_off + offs_d[:, None] * stride_kk + offs_n[None, :] * stride_kn
    v_ptrs = V + v_off + offs_n[:, None] * stride_vn + offs_d[None, :] * stride_vk
    m_i = tl.full([BLOCK_M], float("-inf"), dtype=tl.float32)
    l_i = tl.zeros([BLOCK_M], dtype=tl.float32) + 1.0
    acc = tl.zeros([BLOCK_M, HEAD_DIM], dtype=tl.float32)
    q = tl.load(q_ptrs)
    acc, l_i, m_i = _attn_fwd_inner(
        acc,
        l_i,
        m_i,
        q,
        k_ptrs,
        v_ptrs,
        sm_scale,
        stride_kn,
        stride_vn,
        start_m,
        seqlen_k,
        BLOCK_M,
        BLOCK_N,
        HEAD_DIM,
        CAUSAL,
    )
    acc = acc / l_i[:, None]
    lse = m_i + tl.math.log2(l_i) / 1.4426950408889634
    o_ptrs = (
        Out
        + off_hz * stride_oh
        + offs_m[:, None] * stride_om
        + offs_d[None, :] * stride_ok
    )
    tl.store(o_ptrs, acc.to(Out.dtype.element_ty))
    tl.store(Lse + off_hz * seqlen_q + offs_m, lse)

# config = {"BLOCK_M": 64, "BLOCK_N": 64, "HEAD_DIM": 128, "arch": "sm_90", "causal": false, "dtype": "fp16", "num_stages": 4, "num_warps": 8}
# arch = sm_90


// ===== COMPILED SASS (sm_90a) =====

	.target	sm_90a

	.elftype	@"ET_EXEC"


//--------------------- .note.nv.tkinfo           --------------------------
	.section	.note.nv.tkinfo,"",@"SHT_NOTE"
	.sectionflags	@"SHF_NOTE_NV_TKINFO"
	.tkinfo
        /*0018*/ 	.word	0x00000002
        /*0030*/ 	.string	""
        /*0030*/ 	.string	"ptxas"
        /*0030*/ 	.string	"Cuda compilation tools, release 13.0, V13.0.88"
        /*0030*/ 	.string	"Build cuda_13.0.r13.0/compiler.36424714_0"
        /*0030*/ 	.string	"-v  -suppress-debug-info  -lineinfo  -arch sm_90a "



//--------------------- .note.nv.cuinfo           --------------------------
	.section	.note.nv.cuinfo,"",@"SHT_NOTE"
	.sectionflags	@"SHF_NOTE_NV_CUINFO"
        /*0018*/ 	.short	0x0002
        /*001a*/ 	.short	0x005a
        /*001c*/ 	.short	0x0082
	.zero		2


//--------------------- .nv.info                  --------------------------
	.section	.nv.info,"",@"SHT_CUDA_INFO"
	.align	4


	//----- nvinfo : EIATTR_REGCOUNT
	.align		4
        /*0000*/ 	.byte	0x04, 0x2f
        /*0002*/ 	.short	(.L_2 - .L_1)
	.align		4
.L_1:
        /*0004*/ 	.word	index@(attn_fwd)
        /*0008*/ 	.word	0x000000fe


	//----- nvinfo : EIATTR_FRAME_SIZE
	.align		4
.L_2:
        /*000c*/ 	.byte	0x04, 0x11
        /*000e*/ 	.short	(.L_4 - .L_3)
	.align		4
.L_3:
        /*0010*/ 	.word	index@(attn_fwd)
        /*0014*/ 	.word	0x00000000


	//----- nvinfo : EIATTR_MIN_STACK_SIZE
	.align		4
.L_4:
        /*0018*/ 	.byte	0x04, 0x12
        /*001a*/ 	.short	(.L_6 - .L_5)
	.align		4
.L_5:
        /*001c*/ 	.word	index@(attn_fwd)
        /*0020*/ 	.word	0x00000000
.L_6:


//--------------------- .nv.compat                --------------------------
	.section	.nv.compat,"",@"SHT_CUDA_COMPAT_INFO"
	.align	4
        /*0000*/ 	.byte	0x02, 0x09, 0x01, 0x00, 0x02, 0x02, 0x04, 0x00, 0x02, 0x05, 0x05, 0x00, 0x03, 0x07, 0x01, 0x01
        /*0010*/ 	.byte	0x02, 0x03, 0x00, 0x00, 0x02, 0x06, 0x01, 0x00, 0x04, 0x0b, 0x08, 0x00, 0x00, 0x00, 0x00, 0x00
        /*0020*/ 	.byte	0x00, 0x00, 0x00, 0x00


//--------------------- .nv.info.attn_fwd         --------------------------
	.section	.nv.info.attn_fwd,"",@"SHT_CUDA_INFO"
	.sectionflags	@""
	.align	4


	//----- nvinfo : EIATTR_CUDA_API_VERSION
	.align		4
        /*0000*/ 	.byte	0x04, 0x37
        /*0002*/ 	.short	(.L_8 - .L_7)
.L_7:
        /*0004*/ 	.word	0x00000082


	//----- nvinfo : EIATTR_KPARAM_INFO
	.align		4
.L_8:
        /*0008*/ 	.byte	0x04, 0x17
        /*000a*/ 	.short	(.L_10 - .L_9)
.L_9:
        /*000c*/ 	.word	0x00000000
        /*0010*/ 	.short	0x0019
        /*0012*/ 	.short	0x0080
        /*0014*/ 	.byte	0x00, 0xf4, 0x21, 0x00


	//----- nvinfo : EIATTR_KPARAM_INFO
	.align		4
.L_10:
        /*0018*/ 	.byte	0x04, 0x17
        /*001a*/ 	.short	(.L_12 - .L_11)
.L_11:
        /*001c*/ 	.word	0x00000000
        /*0020*/ 	.short	0x0018
        /*0022*/ 	.short	0x0078
        /*0024*/ 	.byte	0x00, 0xf4, 0x21, 0x00


	//----- nvinfo : EIATTR_KPARAM_INFO
	.align		4
.L_12:
        /*0028*/ 	.byte	0x04, 0x17
        /*002a*/ 	.short	(.L_14 - .L_13)
.L_13:
        /*002c*/ 	.word	0x00000000
        /*0030*/ 	.short	0x0017
        /*0032*/ 	.short	0x0070
        /*0034*/ 	.byte	0x00, 0xf0, 0x11, 0x00


	//----- nvinfo : EIATTR_KPARAM_INFO
	.align		4
.L_14:
        /*0038*/ 	.byte	0x04, 0x17
        /*003a*/ 	.short	(.L_16 - .L_15)
.L_15:
        /*003c*/ 	.word	0x00000000
        /*0040*/ 	.short	0x0016
        /*0042*/ 	.short	0x006c
        /*0044*/ 	.byte	0x00, 0xf0, 0x11, 0x00


	//----- nvinfo : EIATTR_KPARAM_INFO
	.align		4
.L_16:
        /*0048*/ 	.byte	0x04, 0x17
        /*004a*/ 	.short	(.L_18 - .L_17)
.L_17:
        /*004c*/ 	.word	0x00000000
        /*0050*/ 	.short	0x0015
        /*0052*/ 	.short	0x0068
        /*0054*/ 	.byte	0x00, 0xf0, 0x11, 0x00


	//----- nvinfo : EIATTR_KPARAM_INFO
	.align		4
.L_18:
        /*0058*/ 	.byte	0x04, 0x17
        /*005a*/ 	.short	(.L_20 - .L_19)
.L_19:
        /*005c*/ 	.word	0x00000000
        /*0060*/ 	.short	0x0014
        /*0062*/ 	.short	0x0064
        /*0064*/ 	.byte	0x00, 0xf0, 0x11, 0x00


	//----- nvinfo : EIATTR_KPARAM_INFO
	.align		4
.L_20:
        /*0068*/ 	.byte	0x04, 0x17
        /*006a*/ 	.short	(.L_22 - .L_21)
.L_21:
        /*006c*/ 	.word	0x00000000
        /*0070*/ 	.short	0x0013
        /*0072*/ 	.short	0x0060
        /*0074*/ 	.byte	0x00, 0xf0, 0x11, 0x00


	//----- nvinfo : EIATTR_KPARAM_INFO
	.align		4
.L_22:
        /*0078*/ 	.byte	0x04, 0x17
        /*007a*/ 	.short	(.L_24 - .L_23)
.L_23:
        /*007c*/ 	.word	0x00000000
        /*0080*/ 	.short	0x0012
        /*0082*/ 	.short	0x005c
        /*0084*/ 	.byte	0x00, 0xf0, 0x11, 0x00


	//----- nvinfo : EIATTR_KPARAM_INFO
	.align		4
.L_24:
        /*0088*/ 	.byte	0x04, 0x17
        /*008a*/ 	.short	(.L_26 - .L_25)
.L_25:
        /*008c*/ 	.word	0x00000000
        /*0090*/ 	.short	0x0011
        /*0092*/ 	.short	0x0058
        /*0094*/ 	.byte	0x00, 0xf0, 0x11, 0x00


	//----- nvinfo : EIATTR_KPARAM_INFO
	.align		4
.L_26:
        /*0098*/ 	.byte	0x04, 0x17
        /*009a*/ 	.short	(.L_28 - .L_27)
.L_27:
        /*009c*/ 	.word	0x00000000
        /*00a0*/ 	.short	0x0010
        /*00a2*/ 	.short	0x0054
        /*00a4*/ 	.byte	0x00, 0xf0, 0x11, 0x00


	//----- nvinfo : EIATTR_KPARAM_INFO
	.align		4
.L_28:
        /*00a8*/ 	.byte	0x04, 0x17
        /*00aa*/ 	.short	(.L_30 - .L_29)
.L_29:
        /*00ac*/ 	.word	0x00000000
        /*00b0*/ 	.short	0x000f
        /*00b2*/ 	.short	0x0050
        /*00b4*/ 	.byte	0x00, 0xf0, 0x11, 0x00


	//----- nvinfo : EIATTR_KPARAM_INFO
	.align		4
.L_30:
        /*00b8*/ 	.byte	0x04, 0x17
        /*00ba*/ 	.short	(.L_32 - .L_31)
.L_31:
        /*00bc*/ 	.word	0x00000000
        /*00c0*/ 	.short	0x000e
        /*00c2*/ 	.short	0x004c
        /*00c4*/ 	.byte	0x00, 0xf0, 0x11, 0x00


	//----- nvinfo : EIATTR_KPARAM_INFO
	.align		4
.L_32:
        /*00c8*/ 	.byte	0x04, 0x17
        /*00ca*/ 	.short	(.L_34 - .L_33)
.L_33:
        /*00cc*/ 	.word	0x00000000
        /*00d0*/ 	.short	0x000d
        /*00d2*/ 	.short	0x0048
        /*00d4*/ 	.byte	0x00, 0xf0, 0x11, 0x00


	//----- nvinfo : EIATTR_KPARAM_INFO
	.align		4
.L_34:
        /*00d8*/ 	.byte	0x04, 0x17
        /*00da*/ 	.short	(.L_36 - .L_35)
.L_35:
        /*00dc*/ 	.word	0x00000000
        /*00e0*/ 	.short	0x000c
        /*00e2*/ 	.short	0x0044
        /*00e4*/ 	.byte	0x00, 0xf0, 0x11, 0x00


	//----- nvinfo : EIATTR_KPARAM_INFO
	.align		4
.L_36:
        /*00e8*/ 	.byte	0x04, 0x17
        /*00ea*/ 	.short	(.L_38 - .L_37)
.L_37:
        /*00ec*/ 	.word	0x00000000
        /*00f0*/ 	.short	0x000b
        /*00f2*/ 	.short	0x0040
        /*00f4*/ 	.byte	0x00, 0xf0, 0x11, 0x00


	//----- nvinfo : EIATTR_KPARAM_INFO
	.align		4
.L_38:
        /*00f8*/ 	.byte	0x04, 0x17
        /*00fa*/ 	.short	(.L_40 - .L_39)
.L_39:
        /*00fc*/ 	.word	0x00000000
        /*0100*/ 	.short	0x000a
        /*0102*/ 	.short	0x003c
        /*0104*/ 	.byte	0x00, 0xf0, 0x11, 0x00


	//----- nvinfo : EIATTR_KPARAM_INFO
	.align		4
.L_40:
        /*0108*/ 	.byte	0x04, 0x17
        /*010a*/ 	.short	(.L_42 - .L_41)
.L_41:
        /*010c*/ 	.word	0x00000000
        /*0110*/ 	.short	0x0009
        /*0112*/ 	.short	0x0038
        /*0114*/ 	.byte	0x00, 0xf0, 0x11, 0x00


	//----- nvinfo : EIATTR_KPARAM_INFO
	.align		4
.L_42:
        /*0118*/ 	.byte	0x04, 0x17
        /*011a*/ 	.short	(.L_44 - .L_43)
.L_43:
        /*011c*/ 	.word	0x00000000
        /*0120*/ 	.short	0x0008
        /*0122*/ 	.short	0x0034
        /*0124*/ 	.byte	0x00, 0xf0, 0x11, 0x00


	//----- nvinfo : EIATTR_KPARAM_INFO
	.align		4
.L_44:
        /*0128*/ 	.byte	0x04, 0x17
        /*012a*/ 	.short	(.L_46 - .L_45)
.L_45:
        /*012c*/ 	.word	0x00000000
        /*0130*/ 	.short	0x0007
        /*0132*/ 	.short	0x0030
        /*0134*/ 	.byte	0x00, 0xf0, 0x11, 0x00


	//----- nvinfo : EIATTR_KPARAM_INFO
	.align		4
.L_46:
        /*0138*/ 	.byte	0x04, 0x17
        /*013a*/ 	.short	(.L_48 - .L_47)
.L_47:
        /*013c*/ 	.word	0x00000000
        /*0140*/ 	.short	0x0006
        /*0142*/ 	.short	0x002c
        /*0144*/ 	.byte	0x00, 0xf0, 0x11, 0x00


	//----- nvinfo : EIATTR_KPARAM_INFO
	.align		4
.L_48:
        /*0148*/ 	.byte	0x04, 0x17
        /*014a*/ 	.short	(.L_50 - .L_49)
.L_49:
        /*014c*/ 	.word	0x00000000
        /*0150*/ 	.short	0x0005
        /*0152*/ 	.short	0x0028
        /*0154*/ 	.byte	0x00, 0xf0, 0x11, 0x00


	//----- nvinfo : EIATTR_KPARAM_INFO
	.align		4
.L_50:
        /*0158*/ 	.byte	0x04, 0x17
        /*015a*/ 	.short	(.L_52 - .L_51)
.L_51:
        /*015c*/ 	.word	0x00000000
        /*0160*/ 	.short	0x0004
        /*0162*/ 	.short	0x0020
        /*0164*/ 	.byte	0x00, 0xf4, 0x21, 0x00


	//----- nvinfo : EIATTR_KPARAM_INFO
	.align		4
.L_52:
        /*0168*/ 	.byte	0x04, 0x17
        /*016a*/ 	.short	(.L_54 - .L_53)
.L_53:
        /*016c*/ 	.word	0x00000000
        /*0170*/ 	.short	0x0003
        /*0172*/ 	.short	0x0018
        /*0174*/ 	.byte	0x00, 0xf4, 0x21, 0x00


	//----- nvinfo : EIATTR_KPARAM_INFO
	.align		4
.L_54:
        /*0178*/ 	.byte	0x04, 0x17
        /*017a*/ 	.short	(.L_56 - .L_55)
.L_55:
        /*017c*/ 	.word	0x00000000
        /*0180*/ 	.short	0x0002
        /*0182*/ 	.short	0x0010
        /*0184*/ 	.byte	0x00, 0xf4, 0x21, 0x00


	//----- nvinfo : EIATTR_KPARAM_INFO
	.align		4
.L_56:
        /*0188*/ 	.byte	0x04, 0x17
        /*018a*/ 	.short	(.L_58 - .L_57)
.L_57:
        /*018c*/ 	.word	0x00000000
        /*0190*/ 	.short	0x0001
        /*0192*/ 	.short	0x0008
        /*0194*/ 	.byte	0x00, 0xf4, 0x21, 0x00


	//----- nvinfo : EIATTR_KPARAM_INFO
	.align		4
.L_58:
        /*0198*/ 	.byte	0x04, 0x17
        /*019a*/ 	.short	(.L_60 - .L_59)
.L_59:
        /*019c*/ 	.word	0x00000000
        /*01a0*/ 	.short	0x0000
        /*01a2*/ 	.short	0x0000
        /*01a4*/ 	.byte	0x00, 0xf4, 0x21, 0x00


	//----- nvinfo : EIATTR_SPARSE_MMA_MASK
	.align		4
.L_60:
        /*01a8*/ 	.byte	0x03, 0x50
        /*01aa*/ 	.short	0x0000


	//----- nvinfo : EIATTR_MAXREG_COUNT
	.align		4
        /*01ac*/ 	.byte	0x03, 0x1b
        /*01ae*/ 	.short	0x00ff


	//----- nvinfo : EIATTR_NUM_BARRIERS
	.align		4
        /*01b0*/ 	.byte	0x02, 0x4c
        /*01b2*/ 	.byte	0x01
	.zero		1


	//----- nvinfo : EIATTR_MERCURY_ISA_VERSION
	.align		4
        /*01b4*/ 	.byte	0x03, 0x5f
        /*01b6*/ 	.short	0x0101


	//----- nvinfo : EIATTR_COOP_GROUP_MASK_REGIDS
	.align		4
        /*01b8*/ 	.byte	0x04, 0x29
        /*01ba*/ 	.short	(.L_62 - .L_61)


	//   ....[0]....
.L_61:
        /*01bc*/ 	.word	0xffffffff


	//   ....[1]....
        /*01c0*/ 	.word	0xffffffff


	//   ....[2]....
        /*01c4*/ 	.word	0xffffffff


	//   ....[3]....
        /*01c8*/ 	.word	0xffffffff


	//   ....[4]....
        /*01cc*/ 	.word	0xffffffff


	//   ....[5]....
        /*01d0*/ 	.word	0xffffffff


	//   ....[6]....
        /*01d4*/ 	.word	0xffffffff


	//   ....[7]....
        /*01d8*/ 	.word	0xffffffff


	//----- nvinfo : EIATTR_COOP_GROUP_INSTR_OFFSETS
	.align		4
.L_62:
        /*01dc*/ 	.byte	0x04, 0x28
        /*01de*/ 	.short	(.L_64 - .L_63)


	//   ....[0]....
.L_63:
        /*01e0*/ 	.word	0x00002f70


	//   ....[1]....
        /*01e4*/ 	.word	0x00003030


	//   ....[2]....
        /*01e8*/ 	.word	0x000031d0


	//   ....[3]....
        /*01ec*/ 	.word	0x00003250


	//   ....[4]....
        /*01f0*/ 	.word	0x000040d0


	//   ....[5]....
        /*01f4*/ 	.word	0x000040e0


	//   ....[6]....
        /*01f8*/ 	.word	0x00004120


	//   ....[7]....
        /*01fc*/ 	.word	0x00004130


	//----- nvinfo : EIATTR_EXIT_INSTR_OFFSETS
	.align		4
.L_64:
        /*0200*/ 	.byte	0x04, 0x1c
        /*0202*/ 	.short	(.L_66 - .L_65)


	//   ....[0]....
.L_65:
        /*0204*/ 	.word	0x00005c70


	//   ....[1]....
        /*0208*/ 	.word	0x00005ca0


	//----- nvinfo : EIATTR_REQNTID
	.align		4
.L_66:
        /*020c*/ 	.byte	0x04, 0x10
        /*020e*/ 	.short	(.L_68 - .L_67)
.L_67:
        /*0210*/ 	.word	0x00000100
        /*0214*/ 	.word	0x00000001
        /*0218*/ 	.word	0x00000001


	//----- nvinfo : EIATTR_CBANK_PARAM_SIZE
	.align		4
.L_68:
        /*021c*/ 	.byte	0x03, 0x19
        /*021e*/ 	.short	0x0088


	//----- nvinfo : EIATTR_PARAM_CBANK
	.align		4
        /*0220*/ 	.byte	0x04, 0x0a
        /*0222*/ 	.short	(.L_70 - .L_69)
	.align		4
.L_69:
        /*0224*/ 	.word	index@(.nv.constant0.attn_fwd)
        /*0228*/ 	.short	0x0210
        /*022a*/ 	.short	0x0088


	//----- nvinfo : EIATTR_SW_WAR
	.align		4
.L_70:
        /*022c*/ 	.byte	0x04, 0x36
        /*022e*/ 	.short	(.L_72 - .L_71)
.L_71:
        /*0230*/ 	.word	0x00000008
.L_72:


//--------------------- .nv.callgraph             --------------------------
	.section	.nv.callgraph,"",@"SHT_CUDA_CALLGRAPH"
	.align	4
	.sectionentsize	8
	.align		4
        /*0000*/ 	.word	0x00000000
	.align		4
        /*0004*/ 	.word	0xffffffff
	.align		4
        /*0008*/ 	.word	0x00000000
	.align		4
        /*000c*/ 	.word	0xfffffffe
	.align		4
        /*0010*/ 	.word	0x00000000
	.align		4
        /*0014*/ 	.word	0xfffffffd
	.align		4
        /*0018*/ 	.word	0x00000000
	.align		4
        /*001c*/ 	.word	0xfffffffc


//--------------------- .nv.constant4             --------------------------
	.section	.nv.constant4,"a",@progbits
	.align	8
	.align		8
.nv.constant4:
        /*0000*/ 	.dword	_$_str


//--------------------- .text.attn_fwd            --------------------------
	.section	.text.attn_fwd,"ax",@progbits
	.align	128
        .global         attn_fwd
        .type           attn_fwd,@function
        .size           attn_fwd,(.L_x_3 - attn_fwd)
        .other          attn_fwd,@"STO_CUDA_ENTRY STV_DEFAULT"
attn_fwd:
.text.attn_fwd:
[----:B------:R-:W-:Y:S01]  /*0000*/  LDC R1, c[0x0][0x28] ;  /* 0x00000a00ff017b82 */ /* 0x000fe20000000800 */
[----:B------:R-:W0:Y:S07]  /*0010*/  S2R R0, SR_TID.X ;  /* 0x0000000000007919 */ /* 0x000e2e0000002100 */
[----:B------:R-:W1:Y:S01]  /*0020*/  S2UR UR6, SR_CTAID.Y ;  /* 0x00000000000679c3 */ /* 0x000e620000002600 */
[----:B------:R-:W-:Y:S01]  /*0030*/  ULDC.64 UR4, c[0x0][0x240] ;  /* 0x0000900000047ab9 */ /* 0x000fe20000000a00 */
[----:B------:R-:W-:Y:S01]  /*0040*/  ULDC.64 UR60, c[0x0][0x208] ;  /* 0x00008200003c7ab9 */ /* 0x000fe20000000a00 */
[----:B------:R-:W2:Y:S05]  /*0050*/  S2R R3, SR_CTAID.X ;  /* 0x0000000000037919 */ /* 0x000eaa0000002500 */
[----:B------:R-:W3:Y:S08]  /*0060*/  LDC R54, c[0x0][0x248] ;  /* 0x00009200ff367b82 */ /* 0x000ef00000000800 */
[----:B------:R-:W4:Y:S01]  /*0070*/  LDC.64 R50, c[0x0][0x210] ;  /* 0x00008400ff327b82 */ /* 0x000f220000000a00 */
[----:B-1----:R-:W-:-:S04]  /*0080*/  UIMAD UR4, UR6, UR4, URZ ;  /* 0x00000004060472a4 */ /* 0x002fc8000f8e023f */
[----:B------:R-:W-:Y:S01]  /*0090*/  USHF.L.U32 UR6, UR4, 0x1, URZ ;  /* 0x0000000104067899 */ /* 0x000fe2000800063f */
[----:B0-----:R-:W-:Y:S02]  /*00a0*/  LOP3.LUT R18, R0, 0x3f, RZ, 0xc0, !PT ;  /* 0x0000003f00127812 */ /* 0x001fe400078ec0ff */
[----:B------:R-:W-:-:S03]  /*00b0*/  SHF.R.U32.HI R19, RZ, 0x6, R0 ;  /* 0x00000006ff137819 */ /* 0x000fc60000011600 */
[----:B--2---:R-:W-:Y:S01]  /*00c0*/  IMAD R2, R3, 0x40, R18 ;  /* 0x0000004003027824 */ /* 0x004fe200078e0212 */
[----:B------:R-:W-:-:S03]  /*00d0*/  SGXT.U32 R19, R19, 0x2 ;  /* 0x000000021313781a */ /* 0x000fc60000000000 */
[----:B------:R-:W-:Y:S01]  /*00e0*/  IMAD R3, R2, UR5, RZ ;  /* 0x0000000502037c24 */ /* 0x000fe2000f8e02ff */
[----:B------:R-:W-:Y:S01]  /*00f0*/  UIMAD.WIDE UR4, UR4, 0x2, URZ ;  /* 0x00000002040478a5 */ /* 0x000fe2000f8e023f */
[----:B---3--:R-:W-:Y:S02]  /*0100*/  IMAD R6, R19, R54, RZ ;  /* 0x0000003613067224 */ /* 0x008fe400078e02ff */
[C---:B------:R-:W-:Y:S02]  /*0110*/  IMAD.SHL.U32 R5, R3.reuse, 0x2, RZ ;  /* 0x0000000203057824 */ /* 0x040fe400078e00ff */
[----:B------:R-:W-:-:S03]  /*0120*/  IMAD.HI R4, R3, 0x2, RZ ;  /* 0x0000000203047827 */ /* 0x000fc600078e02ff */
[----:B----4-:R-:W-:Y:S01]  /*0130*/  IADD3 R50, P0, P1, R5, UR6, R50 ;  /* 0x0000000605327c10 */ /* 0x010fe2000f91e032 */
[----:B------:R-:W-:-:S03]  /*0140*/  IMAD R3, R54, 0x4, R6 ;  /* 0x0000000436037824 */ /* 0x000fc600078e0206 */
[----:B------:R-:W-:Y:S01]  /*0150*/  IADD3.X R52, R4, UR5, R51, P0, P1 ;  /* 0x0000000504347c10 */ /* 0x000fe200087e2433 */
[----:B------:R-:W-:Y:S01]  /*0160*/  IMAD R7, R54, 0x4, R3 ;  /* 0x0000000436077824 */ /* 0x000fe200078e0203 */
[----:B------:R-:W-:-:S03]  /*0170*/  LEA R4, P0, R6, R50, 0x1 ;  /* 0x0000003206047211 */ /* 0x000fc600078008ff */
[----:B------:R-:W-:Y:S01]  /*0180*/  IMAD R11, R54, 0x4, R7 ;  /* 0x00000004360b7824 */ /* 0x000fe200078e0207 */
[----:B------:R-:W-:Y:S02]  /*0190*/  LEA R8, P1, R7, R50, 0x1 ;  /* 0x0000003207087211 */ /* 0x000fe400078208ff */
[----:B------:R-:W-:Y:S02]  /*01a0*/  LEA.HI.X.SX32 R5, R6, R52, 0x1, P0 ;  /* 0x0000003406057211 */ /* 0x000fe400000f0eff */
[----:B------:R-:W-:Y:S02]  /*01b0*/  LEA R6, P0, R3, R50, 0x1 ;  /* 0x0000003203067211 */ /* 0x000fe400078008ff */
[-C--:B------:R-:W-:Y:S01]  /*01c0*/  LEA.HI.X.SX32 R9, R7, R52.reuse, 0x1, P1 ;  /* 0x0000003407097211 */ /* 0x080fe200008f0eff */
[----:B------:R0:W2:Y:S01]  /*01d0*/  LDG.E.U16 R24, desc[UR60][R4.64] ;  /* 0x0000003c04187981 */ /* 0x0000a2000c1e1500 */
[----:B------:R-:W-:Y:S02]  /*01e0*/  LEA.HI.X.SX32 R7, R3, R52, 0x1, P0 ;  /* 0x0000003403077211 */ /* 0x000fe400000f0eff */
[----:B------:R-:W-:Y:S01]  /*01f0*/  LEA R10, P0, R11, R50, 0x1 ;  /* 0x000000320b0a7211 */ /* 0x000fe200078008ff */
[----:B------:R1:W3:Y:S01]  /*0200*/  LDG.E.U16 R26, desc[UR60][R8.64] ;  /* 0x0000003c081a7981 */ /* 0x0002e2000c1e1500 */
[----:B------:R-:W-:-:S02]  /*0210*/  LEA R3, R54, R11, 0x2 ;  /* 0x0000000b36037211 */ /* 0x000fc400078e10ff */
[----:B------:R-:W-:Y:S01]  /*0220*/  LEA.HI.X.SX32 R11, R11, R52, 0x1, P0 ;  /* 0x000000340b0b7211 */ /* 0x000fe200000f0eff */
[----:B------:R-:W4:Y:S01]  /*0230*/  LDG.E.U16 R25, desc[UR60][R6.64] ;  /* 0x0000003c06197981 */ /* 0x000f22000c1e1500 */
[C---:B------:R-:W-:Y:S01]  /*0240*/  LEA R12, P0, R3.reuse, R50, 0x1 ;  /* 0x00000032030c7211 */ /* 0x040fe200078008ff */
[C---:B------:R-:W-:Y:S02]  /*0250*/  IMAD R15, R54.reuse, 0x4, R3 ;  /* 0x00000004360f7824 */ /* 0x040fe400078e0203 */
[----:B------:R5:W4:Y:S01]  /*0260*/  LDG.E.U16 R27, desc[UR60][R10.64] ;  /* 0x0000003c0a1b7981 */ /* 0x000b22000c1e1500 */
[----:B------:R-:W-:Y:S01]  /*0270*/  LEA.HI.X.SX32 R13, R3, R52, 0x1, P0 ;  /* 0x00000034030d7211 */ /* 0x000fe200000f0eff */
[----:B------:R-:W-:Y:S01]  /*0280*/  IMAD R3, R54, 0x4, R15 ;  /* 0x0000000436037824 */ /* 0x000fe200078e020f */
[----:B0-----:R-:W-:-:S03]  /*0290*/  LEA R4, P0, R15, R50, 0x1 ;  /* 0x000000320f047211 */ /* 0x001fc600078008ff */
[C---:B------:R-:W-:Y:S01]  /*02a0*/  IMAD R16, R54.reuse, 0x4, R3 ;  /* 0x0000000436107824 */ /* 0x040fe200078e0203 */
[----:B------:R-:W-:Y:S01]  /*02b0*/  LEA R14, P1, R3, R50, 0x1 ;  /* 0x00000032030e7211 */ /* 0x000fe200078208ff */
[----:B------:R0:W4:Y:S01]  /*02c0*/  LDG.E.U16 R28, desc[UR60][R12.64] ;  /* 0x0000003c0c1c7981 */ /* 0x000122000c1e1500 */
[-C--:B------:R-:W-:Y:S02]  /*02d0*/  LEA.HI.X.SX32 R5, R15, R52.reuse, 0x1, P0 ;  /* 0x000000340f057211 */ /* 0x080fe400000f0eff */
[----:B------:R-:W-:Y:S01]  /*02e0*/  LEA.HI.X.SX32 R15, R3, R52, 0x1, P1 ;  /* 0x00000034030f7211 */ /* 0x000fe200008f0eff */
[----:B------:R-:W-:Y:S01]  /*02f0*/  IMAD R3, R54, 0x4, R16 ;  /* 0x0000000436037824 */ /* 0x000fe200078e0210 */
[----:B-1----:R-:W-:Y:S01]  /*0300*/  LEA R8, P0, R16, R50, 0x1 ;  /* 0x0000003210087211 */ /* 0x002fe200078008ff */
[----:B------:R1:W4:Y:S02]  /*0310*/  LDG.E.U16 R29, desc[UR60][R4.64] ;  /* 0x0000003c041d7981 */ /* 0x000324000c1e1500 */
[----:B-----5:R-:W-:Y:S01]  /*0320*/  IMAD R11, R54, 0x4, R3 ;  /* 0x00000004360b7824 */ /* 0x020fe200078e0203 */
[----:B------:R-:W-:Y:S01]  /*0330*/  LEA.HI.X.SX32 R9, R16, R52, 0x1, P0 ;  /* 0x0000003410097211 */ /* 0x000fe200000f0eff */
[----:B------:R5:W4:Y:S01]  /*0340*/  LDG.E.U16 R30, desc[UR60][R14.64] ;  /* 0x0000003c0e1e7981 */ /* 0x000b22000c1e1500 */
[----:B------:R-:W-:-:S03]  /*0350*/  LEA R6, P0, R3, R50, 0x1 ;  /* 0x0000003203067211 */ /* 0x000fc600078008ff */
[----:B------:R5:W4:Y:S01]  /*0360*/  LDG.E.U16 R31, desc[UR60][R8.64] ;  /* 0x0000003c081f7981 */ /* 0x000b22000c1e1500 */
[----:B------:R-:W-:Y:S02]  /*0370*/  LEA.HI.X.SX32 R7, R3, R52, 0x1, P0 ;  /* 0x0000003403077211 */ /* 0x000fe400000f0eff */
[C---:B------:R-:W-:Y:S02]  /*0380*/  LEA R3, R54.reuse, R11, 0x2 ;  /* 0x0000000b36037211 */ /* 0x040fe400078e10ff */
[-C--:B------:R-:W-:Y:S01]  /*0390*/  LEA R10, P0, R11, R50.reuse, 0x1 ;  /* 0x000000320b0a7211 */ /* 0x080fe200078008ff */
[----:B------:R5:W4:Y:S01]  /*03a0*/  LDG.E.U16 R32, desc[UR60][R6.64] ;  /* 0x0000003c06207981 */ /* 0x000b22000c1e1500 */
[----:B0-----:R-:W-:Y:S01]  /*03b0*/  LEA R12, P1, R3, R50, 0x1 ;  /* 0x00000032030c7211 */ /* 0x001fe200078208ff */
[C---:B------:R-:W-:Y:S01]  /*03c0*/  IMAD R16, R54.reuse, 0x4, R3 ;  /* 0x0000000436107824 */ /* 0x040fe200078e0203 */
[-C--:B------:R-:W-:Y:S02]  /*03d0*/  LEA.HI.X.SX32 R11, R11, R52.reuse, 0x1, P0 ;  /* 0x000000340b0b7211 */ /* 0x080fe400000f0eff */
[----:B------:R-:W-:Y:S01]  /*03e0*/  LEA.HI.X.SX32 R13, R3, R52, 0x1, P1 ;  /* 0x00000034030d7211 */ /* 0x000fe200008f0eff */
[----:B------:R-:W-:Y:S01]  /*03f0*/  IMAD R3, R54, 0x4, R16 ;  /* 0x0000000436037824 */ /* 0x000fe200078e0210 */
[C---:B-1----:R-:W-:Y:S01]  /*0400*/  LEA R4, P0, R16.reuse, R50, 0x1 ;  /* 0x0000003210047211 */ /* 0x042fe200078008ff */
[----:B------:R0:W4:Y:S03]  /*0410*/  LDG.E.U16 R33, desc[UR60][R10.64] ;  /* 0x0000003c0a217981 */ /* 0x000126000c1e1500 */
[----:B------:R-:W-:Y:S01]  /*0420*/  LEA.HI.X.SX32 R5, R16, R52, 0x1, P0 ;  /* 0x0000003410057211 */ /* 0x000fe200000f0eff */
[C---:B-----5:R-:W-:Y:S01]  /*0430*/  IMAD R15, R54.reuse, 0x4, R3 ;  /* 0x00000004360f7824 */ /* 0x060fe200078e0203 */
[C---:B------:R-:W-:Y:S01]  /*0440*/  LEA R8, P0, R3.reuse, R50, 0x1 ;  /* 0x0000003203087211 */ /* 0x040fe200078008ff */
[----:B------:R1:W5:Y:S03]  /*0450*/  LDG.E.U16 R34, desc[UR60][R12.64] ;  /* 0x0000003c0c227981 */ /* 0x000366000c1e1500 */
[----:B------:R-:W-:Y:S01]  /*0460*/  LEA.HI.X.SX32 R9, R3, R52, 0x1, P0 ;  /* 0x0000003403097211 */ /* 0x000fe200000f0eff */
[C---:B------:R-:W-:Y:S01]  /*0470*/  IMAD R3, R54.reuse, 0x4, R15 ;  /* 0x0000000436037824 */ /* 0x040fe200078e020f */
[-C--:B------:R-:W-:Y:S01]  /*0480*/  LEA R6, P0, R15, R50.reuse, 0x1 ;  /* 0x000000320f067211 */ /* 0x080fe200078008ff */
[----:B------:R1:W5:Y:S02]  /*0490*/  LDG.E.U16 R35, desc[UR60][R4.64] ;  /* 0x0000003c04237981 */ /* 0x000364000c1e1500 */
[----:B------:R-:W-:Y:S01]  /*04a0*/  IMAD R16, R54, 0x4, R3 ;  /* 0x0000000436107824 */ /* 0x000fe200078e0203 */
[----:B------:R-:W-:Y:S01]  /*04b0*/  LEA R14, P1, R3, R50, 0x1 ;  /* 0x00000032030e7211 */ /* 0x000fe200078208ff */
[----:B------:R1:W5:Y:S01]  /*04c0*/  LDG.E.U16 R36, desc[UR60][R8.64] ;  /* 0x0000003c08247981 */ /* 0x000362000c1e1500 */
[----:B------:R-:W-:-:S02]  /*04d0*/  LEA.HI.X.SX32 R7, R15, R52, 0x1, P0 ;  /* 0x000000340f077211 */ /* 0x000fc400000f0eff */
[----:B------:R-:W-:Y:S02]  /*04e0*/  LEA.HI.X.SX32 R15, R3, R52, 0x1, P1 ;  /* 0x00000034030f7211 */ /* 0x000fe400008f0eff */
[----:B------:R-:W-:Y:S01]  /*04f0*/  LEA R3, R54, R16, 0x2 ;  /* 0x0000001036037211 */ /* 0x000fe200078e10ff */
[----:B------:R1:W5:Y:S01]  /*0500*/  LDG.E.U16 R37, desc[UR60][R6.64] ;  /* 0x0000003c06257981 */ /* 0x000362000c1e1500 */
[----:B0-----:R-:W-:-:S03]  /*0510*/  LEA R10, P0, R16, R50, 0x1 ;  /* 0x00000032100a7211 */ /* 0x001fc600078008ff */
[----:B-1----:R-:W-:Y:S01]  /*0520*/  IMAD R12, R54, 0x4, R3 ;  /* 0x00000004360c7824 */ /* 0x002fe200078e0203 */
[----:B------:R-:W-:Y:S01]  /*0530*/  LEA.HI.X.SX32 R11, R16, R52, 0x1, P0 ;  /* 0x00000034100b7211 */ /* 0x000fe200000f0eff */
[----:B------:R0:W5:Y:S01]  /*0540*/  LDG.E.U16 R38, desc[UR60][R14.64] ;  /* 0x0000003c0e267981 */ /* 0x000162000c1e1500 */
[C---:B------:R-:W-:Y:S01]  /*0550*/  LEA R4, P0, R3.reuse, R50, 0x1 ;  /* 0x0000003203047211 */ /* 0x040fe200078008ff */
[C---:B------:R-:W-:Y:S02]  /*0560*/  IMAD R13, R54.reuse, 0x4, R12 ;  /* 0x00000004360d7824 */ /* 0x040fe400078e020c */
[----:B------:R1:W5:Y:S01]  /*0570*/  LDG.E.U16 R39, desc[UR60][R10.64] ;  /* 0x0000003c0a277981 */ /* 0x000362000c1e1500 */
[----:B------:R-:W-:Y:S01]  /*0580*/  LEA.HI.X.SX32 R5, R3, R52, 0x1, P0 ;  /* 0x0000003403057211 */ /* 0x000fe200000f0eff */
[----:B------:R-:W-:Y:S01]  /*0590*/  IMAD R3, R54, 0x4, R13 ;  /* 0x0000000436037824 */ /* 0x000fe200078e020d */
[----:B------:R-:W-:-:S03]  /*05a0*/  LEA R8, P0, R12, R50, 0x1 ;  /* 0x000000320c087211 */ /* 0x000fc600078008ff */
[C---:B------:R-:W-:Y:S01]  /*05b0*/  IMAD R16, R54.reuse, 0x4, R3 ;  /* 0x0000000436107824 */ /* 0x040fe200078e0203 */
[----:B------:R-:W-:Y:S01]  /*05c0*/  LEA R6, P1, R13, R50, 0x1 ;  /* 0x000000320d067211 */ /* 0x000fe200078208ff */
[----:B------:R1:W5:Y:S02]  /*05d0*/  LDG.E.U16 R40, desc[UR60][R4.64] ;  /* 0x0000003c04287981 */ /* 0x000364000c1e1500 */
[----:B------:R-:W-:Y:S01]  /*05e0*/  IMAD R17, R54, 0x4, R16 ;  /* 0x0000000436117824 */ /* 0x000fe200078e0210 */
[----:B------:R-:W-:Y:S02]  /*05f0*/  LEA.HI.X.SX32 R9, R12, R52, 0x1, P0 ;  /* 0x000000340c097211 */ /* 0x000fe400000f0eff */
[----:B------:R-:W-:Y:S02]  /*0600*/  LEA R12, P0, R3, R50, 0x1 ;  /* 0x00000032030c7211 */ /* 0x000fe400078008ff */
[----:B0-----:R-:W-:Y:S01]  /*0610*/  LEA R15, R54, R17, 0x2 ;  /* 0x00000011360f7211 */ /* 0x001fe200078e10ff */
[----:B------:R0:W5:Y:S01]  /*0620*/  LDG.E.U16 R41, desc[UR60][R8.64] ;  /* 0x0000003c08297981 */ /* 0x000162000c1e1500 */
[----:B------:R-:W-:-:S02]  /*0630*/  LEA.HI.X.SX32 R7, R13, R52, 0x1, P1 ;  /* 0x000000340d077211 */ /* 0x000fc400008f0eff */
[----:B------:R-:W-:Y:S01]  /*0640*/  LEA.HI.X.SX32 R13, R3, R52, 0x1, P0 ;  /* 0x00000034030d7211 */ /* 0x000fe200000f0eff */
[----:B------:R-:W-:Y:S01]  /*0650*/  IMAD R3, R54, 0x4, R15 ;  /* 0x0000000436037824 */ /* 0x000fe200078e020f */
[C---:B-1----:R-:W-:Y:S01]  /*0660*/  LEA R10, P0, R16.reuse, R50, 0x1 ;  /* 0x00000032100a7211 */ /* 0x042fe200078008ff */
[----:B------:R1:W5:Y:S03]  /*0670*/  LDG.E.U16 R42, desc[UR60][R6.64] ;  /* 0x0000003c062a7981 */ /* 0x000366000c1e1500 */
[----:B------:R-:W-:Y:S01]  /*0680*/  LEA.HI.X.SX32 R11, R16, R52, 0x1, P0 ;  /* 0x00000034100b7211 */ /* 0x000fe200000f0eff */
[C---:B------:R-:W-:Y:S01]  /*0690*/  IMAD R16, R54.reuse, 0x4, R3 ;  /* 0x0000000436107824 */ /* 0x040fe200078e0203 */
[C---:B------:R-:W-:Y:S01]  /*06a0*/  LEA R4, P0, R17.reuse, R50, 0x1 ;  /* 0x0000003211047211 */ /* 0x040fe200078008ff */
[----:B------:R1:W5:Y:S02]  /*06b0*/  LDG.E.U16 R43, desc[UR60][R12.64] ;  /* 0x0000003c0c2b7981 */ /* 0x000364000c1e1500 */
[C---:B------:R-:W-:Y:S01]  /*06c0*/  IMAD R20, R54.reuse, 0x4, R16 ;  /* 0x0000000436147824 */ /* 0x040fe200078e0210 */
[----:B------:R-:W-:Y:S01]  /*06d0*/  LEA.HI.X.SX32 R5, R17, R52, 0x1, P0 ;  /* 0x0000003411057211 */ /* 0x000fe200000f0eff */
[----:B------:R1:W5:Y:S02]  /*06e0*/  LDG.E.U16 R44, desc[UR60][R10.64] ;  /* 0x0000003c0a2c7981 */ /* 0x000364000c1e1500 */
[----:B------:R-:W-:Y:S01]  /*06f0*/  IMAD R17, R54, 0x4, R20 ;  /* 0x0000000436117824 */ /* 0x000fe200078e0214 */
[-C--:B0-----:R-:W-:Y:S01]  /*0700*/  LEA R8, P0, R16, R50.reuse, 0x1 ;  /* 0x0000003210087211 */ /* 0x081fe200078008ff */
[----:B------:R-:W5:Y:S02]  /*0710*/  LDG.E.U16 R45, desc[UR60][R4.64] ;  /* 0x0000003c042d7981 */ /* 0x000f64000c1e1500 */
[----:B------:R-:W-:Y:S01]  /*0720*/  IMAD R21, R54, 0x4, R17 ;  /* 0x0000000436157824 */ /* 0x000fe200078e0211 */
[----:B------:R-:W-:-:S04]  /*0730*/  LEA R14, P1, R15, R50, 0x1 ;  /* 0x000000320f0e7211 */ /* 0x000fc800078208ff */
[----:B-1----:R-:W-:Y:S02]  /*0740*/  LEA R7, R54, R21, 0x2 ;  /* 0x0000001536077211 */ /* 0x002fe400078e10ff */
[----:B------:R-:W-:Y:S02]  /*0750*/  LEA.HI.X.SX32 R9, R16, R52, 0x1, P0 ;  /* 0x0000003410097211 */ /* 0x000fe400000f0eff */
[----:B------:R-:W-:Y:S01]  /*0760*/  LEA R12, P0, R17, R50, 0x1 ;  /* 0x00000032110c7211 */ /* 0x000fe200078008ff */
[C---:B------:R-:W-:Y:S01]  /*0770*/  IMAD R22, R54.reuse, 0x4, R7 ;  /* 0x0000000436167824 */ /* 0x040fe200078e0207 */
[-C--:B------:R-:W-:Y:S01]  /*0780*/  LEA.HI.X.SX32 R15, R15, R52.reuse, 0x1, P1 ;  /* 0x000000340f0f7211 */ /* 0x080fe200008f0eff */
[----:B------:R0:W5:Y:S01]  /*0790*/  LDG.E.U16 R47, desc[UR60][R8.64] ;  /* 0x0000003c082f7981 */ /* 0x000162000c1e1500 */
[----:B------:R-:W-:Y:S01]  /*07a0*/  LEA.HI.X.SX32 R13, R17, R52, 0x1, P0 ;  /* 0x00000034110d7211 */ /* 0x000fe200000f0eff */
[C---:B------:R-:W-:Y:S01]  /*07b0*/  IMAD R17, R54.reuse, 0x4, R22 ;  /* 0x0000000436117824 */ /* 0x040fe200078e0216 */
[-C--:B------:R-:W-:Y:S01]  /*07c0*/  LEA R10, P1, R7, R50.reuse, 0x1 ;  /* 0x00000032070a7211 */ /* 0x080fe200078208ff */
[----:B------:R-:W5:Y:S01]  /*07d0*/  LDG.E.U16 R46, desc[UR60][R14.64] ;  /* 0x0000003c0e2e7981 */ /* 0x000f62000c1e1500 */
[----:B------:R-:W-:Y:S01]  /*07e0*/  LEA R6, P0, R3, R50, 0x1 ;  /* 0x0000003203067211 */ /* 0x000fe200078008ff */
[----:B------:R-:W-:Y:S01]  /*07f0*/  IMAD R23, R54, 0x4, R17 ;  /* 0x0000000436177824 */ /* 0x000fe200078e0211 */
[-C--:B------:R-:W-:Y:S01]  /*0800*/  LEA.HI.X.SX32 R11, R7, R52.reuse, 0x1, P1 ;  /* 0x00000034070b7211 */ /* 0x080fe200008f0eff */
[----:B------:R1:W5:Y:S01]  /*0810*/  LDG.E.U16 R48, desc[UR60][R12.64] ;  /* 0x0000003c0c307981 */ /* 0x000362000c1e1500 */
[----:B------:R-:W-:-:S02]  /*0820*/  LEA.HI.X.SX32 R7, R3, R52, 0x1, P0 ;  /* 0x0000003403077211 */ /* 0x000fc400000f0eff */
[CC--:B0-----:R-:W-:Y:S01]  /*0830*/  LEA R8, P1, R21.reuse, R50.reuse, 0x1 ;  /* 0x0000003215087211 */ /* 0x0c1fe200078208ff */
[----:B------:R-:W5:Y:S01]  /*0840*/  LDG.E.U16 R10, desc[UR60][R10.64] ;  /* 0x0000003c0a0a7981 */ /* 0x000f62000c1e1500 */
[C---:B------:R-:W-:Y:S02]  /*0850*/  LEA R4, P0, R20.reuse, R50, 0x1 ;  /* 0x0000003214047211 */ /* 0x040fe400078008ff */
[----:B------:R-:W-:Y:S01]  /*0860*/  LEA.HI.X.SX32 R9, R21, R52, 0x1, P1 ;  /* 0x0000003415097211 */ /* 0x000fe200008f0eff */
[----:B------:R0:W5:Y:S01]  /*0870*/  LDG.E.U16 R6, desc[UR60][R6.64] ;  /* 0x0000003c06067981 */ /* 0x000162000c1e1500 */
[----:B------:R-:W-:Y:S02]  /*0880*/  LEA R16, P2, R17, R50, 0x1 ;  /* 0x0000003211107211 */ /* 0x000fe400078408ff */
[----:B------:R-:W-:Y:S01]  /*0890*/  LEA.HI.X.SX32 R5, R20, R52, 0x1, P0 ;  /* 0x0000003414057211 */ /* 0x000fe200000f0eff */
[----:B------:R-:W5:Y:S01]  /*08a0*/  LDG.E.U16 R8, desc[UR60][R8.64] ;  /* 0x0000003c08087981 */ /* 0x000f62000c1e1500 */
[----:B-1----:R-:W-:-:S02]  /*08b0*/  LEA R12, P1, R23, R50, 0x1 ;  /* 0x00000032170c7211 */ /* 0x002fc400078208ff */
[C---:B------:R-:W-:Y:S01]  /*08c0*/  LEA R14, P0, R22.reuse, R50, 0x1 ;  /* 0x00000032160e7211 */ /* 0x040fe200078008ff */
[----:B------:R-:W5:Y:S01]  /*08d0*/  LDG.E.U16 R4, desc[UR60][R4.64] ;  /* 0x0000003c04047981 */ /* 0x000f62000c1e1500 */
[-C--:B------:R-:W-:Y:S02]  /*08e0*/  LEA.HI.X.SX32 R17, R17, R52.reuse, 0x1, P2 ;  /* 0x0000003411117211 */ /* 0x080fe400010f0eff */
[-C--:B------:R-:W-:Y:S02]  /*08f0*/  LEA.HI.X.SX32 R13, R23, R52.reuse, 0x1, P1 ;  /* 0x00000034170d7211 */ /* 0x080fe400008f0eff */
[----:B------:R-:W-:Y:S01]  /*0900*/  LEA.HI.X.SX32 R15, R22, R52, 0x1, P0 ;  /* 0x00000034160f7211 */ /* 0x000fe200000f0eff */
[----:B------:R-:W5:Y:S04]  /*0910*/  LDG.E.U16 R16, desc[UR60][R16.64] ;  /* 0x0000003c10107981 */ /* 0x000f68000c1e1500 */
[----:B------:R-:W5:Y:S04]  /*0920*/  LDG.E.U16 R14, desc[UR60][R14.64] ;  /* 0x0000003c0e0e7981 */ /* 0x000f68000c1e1500 */
[----:B------:R1:W5:Y:S01]  /*0930*/  LDG.E.U16 R13, desc[UR60][R12.64] ;  /* 0x0000003c0c0d7981 */ /* 0x000362000c1e1500 */
[----:B------:R-:W-:Y:S01]  /*0940*/  LOP3.LUT R3, R0, 0xc0, RZ, 0xc0, !PT ;  /* 0x000000c000037812 */ /* 0x000fe200078ec0ff */
[----:B------:R-:W1:Y:S03]  /*0950*/  S2UR UR5, SR_CgaCtaId ;  /* 0x00000000000579c3 */ /* 0x000e660000008800 */
[----:B------:R-:W-:-:S05]  /*0960*/  SHF.R.U32.HI R20, RZ, 0x2, R3 ;  /* 0x00000002ff147819 */ /* 0x000fca0000011603 */
[----:B------:R-:W1:Y:S01]  /*0970*/  LDC R3, c[0x0][0x280] ;  /* 0x0000a000ff037b82 */ /* 0x000e620000000800 */
[----:B0-----:R-:W-:Y:S01]  /*0980*/  IMAD.SHL.U32 R7, R0, 0x2, RZ ;  /* 0x0000000200077824 */ /* 0x001fe200078e00ff */
[----:B------:R-:W-:-:S04]  /*0990*/  UMOV UR4, 0x400 ;  /* 0x0000040000047882 */ /* 0x000fc80000000000 */
[----:B------:R-:W-:-:S04]  /*09a0*/  LOP3.LUT R7, R20, 0x1fe, R7, 0x78, !PT ;  /* 0x000001fe14077812 */ /* 0x000fc800078e7807 */
[----:B------:R-:W-:Y:S01]  /*09b0*/  LOP3.LUT R20, R7, 0x40, RZ, 0x3c, !PT ;  /* 0x0000004007147812 */ /* 0x000fe200078e3cff */
[----:B-1----:R-:W-:Y:S01]  /*09c0*/  ULEA UR4, UR5, UR4, 0x18 ;  /* 0x0000000405047291 */ /* 0x002fe2000f8ec03f */
[----:B------:R-:W-:Y:S01]  /*09d0*/  ISETP.GE.AND P0, PT, R3, 0x1, PT ;  /* 0x000000010300780c */ /* 0x000fe20003f06270 */
[----:B------:R-:W-:Y:S01]  /*09e0*/  IMAD.MOV.U32 R11, RZ, RZ, 0x3f800000 ;  /* 0x3f800000ff0b7424 */ /* 0x000fe200078e00ff */
[----:B------:R-:W-:Y:S01]  /*09f0*/  CS2R R50, SRZ ;  /* 0x0000000000327805 */ /* 0x000fe2000001ff00 */
[----:B------:R-:W-:Y:S01]  /*0a00*/  IMAD.MOV.U32 R12, RZ, RZ, 0x3f800000 ;  /* 0x3f800000ff0c7424 */ /* 0x000fe200078e00ff */
[----:B------:R-:W-:Y:S01]  /*0a10*/  CS2R R52, SRZ ;  /* 0x0000000000347805 */ /* 0x000fe2000001ff00 */
[----:B------:R-:W-:Y:S01]  /*0a20*/  IMAD.MOV.U32 R85, RZ, RZ, -0x800000 ;  /* 0xff800000ff557424 */ /* 0x000fe200078e00ff */
[----:B------:R-:W-:Y:S02]  /*0a30*/  CS2R R54, SRZ ;  /* 0x0000000000367805 */ /* 0x000fe4000001ff00 */
[----:B------:R-:W-:Y:S01]  /*0a40*/  SHF.L.U32 R5, R0, 0x5, RZ ;  /* 0x0000000500057819 */ /* 0x000fe200000006ff */
[----:B--2---:R-:W-:Y:S04]  /*0a50*/  STS.U16 [R7+UR4], R24 ;  /* 0x0000001807007988 */ /* 0x004fe80008000404 */
[----:B---3--:R-:W-:Y:S04]  /*0a60*/  STS.U16 [R7+UR4+0x400], R26 ;  /* 0x0004001a07007988 */ /* 0x008fe80008000404 */
[----:B----4-:R-:W-:Y:S04]  /*0a70*/  STS.U16 [R7+UR4+0x800], R28 ;  /* 0x0008001c07007988 */ /* 0x010fe80008000404 */
[----:B------:R-:W-:Y:S04]  /*0a80*/  STS.U16 [R7+UR4+0xc00], R30 ;  /* 0x000c001e07007988 */ /* 0x000fe80008000404 */
[----:B------:R-:W-:Y:S04]  /*0a90*/  STS.U16 [R7+UR4+0x1000], R32 ;  /* 0x0010002007007988 */ /* 0x000fe80008000404 */
[----:B-----5:R-:W-:Y:S04]  /*0aa0*/  STS.U16 [R7+UR4+0x1400], R34 ;  /* 0x0014002207007988 */ /* 0x020fe80008000404 */
[----:B------:R-:W-:Y:S04]  /*0ab0*/  STS.U16 [R7+UR4+0x1800], R36 ;  /* 0x0018002407007988 */ /* 0x000fe80008000404 */
[----:B------:R-:W-:Y:S04]  /*0ac0*/  STS.U16 [R7+UR4+0x1c00], R38 ;  /* 0x001c002607007988 */ /* 0x000fe80008000404 */
[----:B------:R-:W-:Y:S04]  /*0ad0*/  STS.U16 [R7+UR4+0x2000], R40 ;  /* 0x0020002807007988 */ /* 0x000fe80008000404 */
[----:B------:R-:W-:Y:S04]  /*0ae0*/  STS.U16 [R7+UR4+0x2400], R42 ;  /* 0x0024002a07007988 */ /* 0x000fe80008000404 */
[----:B------:R-:W-:Y:S04]  /*0af0*/  STS.U16 [R7+UR4+0x2800], R44 ;  /* 0x0028002c07007988 */ /* 0x000fe80008000404 */
[----:B------:R-:W-:Y:S04]  /*0b00*/  STS.U16 [R7+UR4+0x3000], R47 ;  /* 0x0030002f07007988 */ /* 0x000fe80008000404 */
[----:B------:R0:W-:Y:S04]  /*0b10*/  STS.U16 [R7+UR4+0x2c00], R46 ;  /* 0x002c002e07007988 */ /* 0x0001e80008000404 */
[----:B------:R1:W-:Y:S04]  /*0b20*/  STS.U16 [R7+UR4+0x3400], R48 ;  /* 0x0034003007007988 */ /* 0x0003e80008000404 */
[----:B------:R-:W-:Y:S01]  /*0b30*/  STS.U16 [R7+UR4+0x3800], R10 ;  /* 0x0038000a07007988 */ /* 0x000fe20008000404 */
[----:B0-----:R-:W-:-:S02]  /*0b40*/  CS2R R46, SRZ ;  /* 0x00000000002e7805 */ /* 0x001fc4000001ff00 */
[----:B-1----:R-:W-:Y:S01]  /*0b50*/  CS2R R48, SRZ ;  /* 0x0000000000307805 */ /* 0x002fe2000001ff00 */
[----:B------:R0:W-:Y:S04]  /*0b60*/  STS.U16 [R7+UR4+0x3c00], R16 ;  /* 0x003c001007007988 */ /* 0x0001e80008000404 */
[----:B------:R1:W-:Y:S04]  /*0b70*/  STS.U16 [R20+UR4+0x200], R25 ;  /* 0x0002001914007988 */ /* 0x0003e80008000404 */
[----:B------:R2:W-:Y:S04]  /*0b80*/  STS.U16 [R20+UR4+0x600], R27 ;  /* 0x0006001b14007988 */ /* 0x0005e80008000404 */
[----:B------:R3:W-:Y:S01]  /*0b90*/  STS.U16 [R20+UR4+0xa00], R29 ;  /* 0x000a001d14007988 */ /* 0x0007e20008000404 */
[----:B0-----:R-:W-:-:S03]  /*0ba0*/  MOV R16, 0xff800000 ;  /* 0xff80000000107802 */ /* 0x001fc60000000f00 */
[----:B------:R0:W-:Y:S01]  /*0bb0*/  STS.U16 [R20+UR4+0xe00], R31 ;  /* 0x000e001f14007988 */ /* 0x0001e20008000404 */
[----:B-1----:R-:W-:-:S03]  /*0bc0*/  CS2R R24, SRZ ;  /* 0x0000000000187805 */ /* 0x002fc6000001ff00 */
[----:B------:R1:W-:Y:S01]  /*0bd0*/  STS.U16 [R20+UR4+0x1200], R33 ;  /* 0x0012002114007988 */ /* 0x0003e20008000404 */
[----:B--2---:R-:W-:-:S03]  /*0be0*/  CS2R R26, SRZ ;  /* 0x00000000001a7805 */ /* 0x004fc6000001ff00 */
[----:B------:R2:W-:Y:S01]  /*0bf0*/  STS.U16 [R20+UR4+0x1600], R35 ;  /* 0x0016002314007988 */ /* 0x0005e20008000404 */
[----:B---3--:R-:W-:-:S03]  /*0c00*/  CS2R R28, SRZ ;  /* 0x00000000001c7805 */ /* 0x008fc6000001ff00 */
[----:B------:R3:W-:Y:S01]  /*0c10*/  STS.U16 [R20+UR4+0x1a00], R37 ;  /* 0x001a002514007988 */ /* 0x0007e20008000404 */
[----:B0-----:R-:W-:-:S03]  /*0c20*/  CS2R R30, SRZ ;  /* 0x00000000001e7805 */ /* 0x001fc6000001ff00 */
        /* <DEDUP_REMOVED lines=15> */
[----:B0-----:R-:W-:-:S03]  /*0d20*/  LOP3.LUT R6, R0, 0x7f, RZ, 0xc0, !PT ;  /* 0x0000007f00067812 */ /* 0x001fc600078ec0ff */
[----:B------:R2:W-:Y:S01]  /*0d30*/  STS.U16 [R20+UR4+0x3e00], R13 ;  /* 0x003e000d14007988 */ /* 0x0005e20008000404 */
[----:B-1----:R-:W-:Y:S01]  /*0d40*/  IMAD.SHL.U32 R4, R0, 0x200, RZ ;  /* 0x0000020000047824 */ /* 0x002fe200078e00ff */
[----:B------:R-:W-:Y:S06]  /*0d50*/  @!P0 BRA `(.L_x_0) ;  /* 0x00000034002c8947 */ /* 0x000fec0003800000 */
[----:B------:R-:W0:Y:S01]  /*0d60*/  LDC.64 R22, c[0x0][0x250] ;  /* 0x00009400ff167b82 */ /* 0x000e220000000a00 */
[----:B--2---:R-:W-:Y:S01]  /*0d70*/  SHF.R.U32.HI R8, RZ, 0x7, R0 ;  /* 0x00000007ff087819 */ /* 0x004fe20000011600 */
[----:B------:R-:W-:Y:S01]  /*0d80*/  ULDC UR5, c[0x0][0x258] ;  /* 0x0000960000057ab9 */ /* 0x000fe20000000800 */
[----:B------:R-:W-:Y:S01]  /*0d90*/  ULDC.64 UR6, c[0x0][0x218] ;  /* 0x0000860000067ab9 */ /* 0x000fe20000000a00 */
[----:B------:R-:W-:Y:S01]  /*0da0*/  UIADD3 UR10, UR4, 0x4000, URZ ;  /* 0x00004000040a7890 */ /* 0x000fe2000fffe03f */
[----:B------:R-:W-:Y:S01]  /*0db0*/  SGXT.U32 R8, R8, 0x1 ;  /* 0x000000010808781a */ /* 0x000fe20000000000 */
[----:B------:R-:W-:Y:S01]  /*0dc0*/  USHF.R.U32.HI UR56, URZ, 0x4, UR4 ;  /* 0x000000043f387899 */ /* 0x000fe20008011604 */
[----:B------:R-:W-:Y:S01]  /*0dd0*/  CS2R R36, SRZ ;  /* 0x0000000000247805 */ /* 0x000fe2000001ff00 */
[----:B------:R-:W1:Y:S01]  /*0de0*/  S2UR UR8, SR_CTAID.Y ;  /* 0x00000000000879c3 */ /* 0x000e620000002600 */
[----:B------:R-:W-:Y:S01]  /*0df0*/  CS2R R38, SRZ ;  /* 0x0000000000267805 */ /* 0x000fe2000001ff00 */
[----:B------:R-:W-:Y:S01]  /*0e00*/  USGXT.U32 UR56, UR56, 0xe ;  /* 0x0000000e3838789a */ /* 0x000fe20008000000 */
[----:B------:R-:W-:-:S02]  /*0e10*/  CS2R R40, SRZ ;  /* 0x0000000000287805 */ /* 0x000fc4000001ff00 */
[----:B------:R-:W-:Y:S02]  /*0e20*/  CS2R R42, SRZ ;  /* 0x00000000002a7805 */ /* 0x000fe4000001ff00 */
[----:B------:R-:W-:Y:S02]  /*0e30*/  CS2R R44, SRZ ;  /* 0x00000000002c7805 */ /* 0x000fe4000001ff00 */
[----:B------:R-:W-:Y:S02]  /*0e40*/  CS2R R46, SRZ ;  /* 0x00000000002e7805 */ /* 0x000fe4000001ff00 */
[----:B------:R-:W-:Y:S01]  /*0e50*/  CS2R R48, SRZ ;  /* 0x0000000000307805 */ /* 0x000fe2000001ff00 */
[----:B------:R-:W2:Y:S01]  /*0e60*/  LDC.64 R138, c[0x0][0x260] ;  /* 0x00009800ff8a7b82 */ /* 0x000ea20000000a00 */
[----:B------:R-:W-:Y:S02]  /*0e70*/  CS2R R50, SRZ ;  /* 0x0000000000327805 */ /* 0x000fe4000001ff00 */
[----:B------:R-:W-:-:S02]  /*0e80*/  CS2R R52, SRZ ;  /* 0x0000000000347805 */ /* 0x000fc4000001ff00 */
[----:B------:R-:W-:Y:S01]  /*0e90*/  CS2R R54, SRZ ;  /* 0x0000000000367805 */ /* 0x000fe2000001ff00 */
[----:B------:R-:W-:Y:S01]  /*0ea0*/  UMOV UR57, 0x40000040 ;  /* 0x4000004000397882 */ /* 0x000fe20000000000 */
[----:B0-----:R-:W-:Y:S01]  /*0eb0*/  IMAD R12, R8, R23, RZ ;  /* 0x00000017080c7224 */ /* 0x001fe200078e02ff */
[----:B------:R-:W0:Y:S01]  /*0ec0*/  LDC R34, c[0x0][0x268] ;  /* 0x00009a00ff227b82 */ /* 0x000e220000000800 */
[----:B------:R-:W-:Y:S01]  /*0ed0*/  IMAD R8, R6, UR5, RZ ;  /* 0x0000000506087c24 */ /* 0x000fe2000f8e02ff */
[----:B------:R-:W-:Y:S01]  /*0ee0*/  SHF.R.U32.HI R6, RZ, 0x5, R0 ;  /* 0x00000005ff067819 */ /* 0x000fe20000011600 */
[C---:B------:R-:W-:Y:S02]  /*0ef0*/  IMAD R14, R23.reuse, 0x2, R12 ;  /* 0x00000002170e7824 */ /* 0x040fe400078e020c */
[----:B------:R-:W-:Y:S01]  /*0f00*/  IMAD.SHL.U32 R10, R8, 0x2, RZ ;  /* 0x00000002080a7824 */ /* 0x000fe200078e00ff */
[----:B------:R-:W-:Y:S01]  /*0f10*/  R2UR UR5, R6 ;  /* 0x00000000060572ca */ /* 0x000fe200000e0000 */
[----:B------:R-:W-:-:S02]  /*0f20*/  IMAD R16, R23, 0x2, R14 ;  /* 0x0000000217107824 */ /* 0x000fc400078e020e */
[----:B-1----:R-:W-:Y:S02]  /*0f30*/  IMAD R22, R22, UR8, RZ ;  /* 0x0000000816167c24 */ /* 0x002fe4000f8e02ff */
[----:B------:R-:W-:-:S03]  /*0f40*/  IMAD R20, R23, 0x2, R16 ;  /* 0x0000000217147824 */ /* 0x000fc600078e0210 */
[C---:B------:R-:W-:Y:S01]  /*0f50*/  SHF.L.U32 R7, R22.reuse, 0x1, RZ ;  /* 0x0000000116077819 */ /* 0x040fe200000006ff */
[C---:B------:R-:W-:Y:S02]  /*0f60*/  IMAD R24, R23.reuse, 0x2, R20 ;  /* 0x0000000217187824 */ /* 0x040fe400078e0214 */
[----:B------:R-:W-:Y:S01]  /*0f70*/  IMAD.HI R22, R22, 0x2, RZ ;  /* 0x0000000216167827 */ /* 0x000fe200078e02ff */
[----:B------:R-:W-:Y:S01]  /*0f80*/  IADD3 R197, P0, P1, R10, UR6, R7 ;  /* 0x000000060ac57c10 */ /* 0x000fe2000f91e007 */
[----:B------:R-:W-:Y:S02]  /*0f90*/  UMOV UR6, URZ ;  /* 0x0000003f00067c82 */ /* 0x000fe40008000000 */
[----:B------:R-:W-:Y:S01]  /*0fa0*/  IMAD R10, R23, 0x2, R24 ;  /* 0x00000002170a7824 */ /* 0x000fe200078e0218 */
[-C--:B------:R-:W-:Y:S01]  /*0fb0*/  LEA R250, P2, R12, R197.reuse, 0x1 ;  /* 0x000000c50cfa7211 */ /* 0x080fe200078408ff */
[----:B------:R-:W-:Y:S01]  /*0fc0*/  IMAD.U32 R7, RZ, RZ, UR5 ;  /* 0x00000005ff077e24 */ /* 0x000fe2000f8e00ff */
[----:B------:R-:W-:Y:S01]  /*0fd0*/  LEA R248, P3, R14, R197, 0x1 ;  /* 0x000000c50ef87211 */ /* 0x000fe200078608ff */
[----:B------:R-:W-:Y:S01]  /*0fe0*/  IMAD.HI R7, R8, 0x2, RZ ;  /* 0x0000000208077827 */ /* 0x000fe200078e02ff */
[----:B------:R-:W-:-:S03]  /*0ff0*/  UMOV UR5, URZ ;  /* 0x0000003f00057c82 */ /* 0x000fc60008000000 */
[----:B------:R-:W-:Y:S01]  /*1000*/  IMAD R8, R23, 0x2, R10 ;  /* 0x0000000217087824 */ /* 0x000fe200078e020a */
[----:B------:R-:W-:Y:S01]  /*1010*/  IADD3.X R33, R7, UR7, R22, P0, P1 ;  /* 0x0000000707217c10 */ /* 0x000fe200087e2416 */
[----:B--2---:R-:W-:Y:S01]  /*1020*/  IMAD R138, R138, UR8, RZ ;  /* 0x000000088a8a7c24 */ /* 0x004fe2000f8e02ff */
[----:B------:R-:W-:Y:S01]  /*1030*/  ULDC.64 UR8, c[0x0][0x220] ;  /* 0x0000880000087ab9 */ /* 0x000fe20000000a00 */
[----:B------:R-:W-:Y:S01]  /*1040*/  IMAD R11, R18, R139, RZ ;  /* 0x0000008b120b7224 */ /* 0x000fe200078e02ff */
[-C--:B------:R-:W-:Y:S01]  /*1050*/  LEA.HI.X.SX32 R251, R12, R33.reuse, 0x1, P2 ;  /* 0x000000210cfb7211 */ /* 0x080fe200010f0eff */
[----:B------:R-:W-:Y:S01]  /*1060*/  IMAD R18, R23, 0x2, R8 ;  /* 0x0000000217127824 */ /* 0x000fe200078e0208 */
[----:B------:R-:W-:Y:S01]  /*1070*/  SHF.L.U32 R9, R138, 0x1, RZ ;  /* 0x000000018a097819 */ /* 0x000fe200000006ff */
[----:B------:R-:W-:Y:S01]  /*1080*/  IMAD.SHL.U32 R26, R11, 0x2, RZ ;  /* 0x000000020b1a7824 */ /* 0x000fe200078e00ff */
[----:B------:R-:W-:Y:S01]  /*1090*/  LEA.HI.X.SX32 R249, R14, R33, 0x1, P3 ;  /* 0x000000210ef97211 */ /* 0x000fe200018f0eff */
[----:B------:R-:W-:Y:S01]  /*10a0*/  IMAD R22, R23, 0x2, R18 ;  /* 0x0000000217167824 */ /* 0x000fe200078e0212 */
[----:B------:R-:W-:Y:S01]  /*10b0*/  LEA R246, P2, R16, R197, 0x1 ;  /* 0x000000c510f67211 */ /* 0x000fe200078408ff */
[----:B0-----:R-:W-:Y:S01]  /*10c0*/  IMAD R19, R19, R34, RZ ;  /* 0x0000002213137224 */ /* 0x001fe200078e02ff */
[----:B------:R-:W-:Y:S01]  /*10d0*/  IADD3 R88, P0, P1, R26, UR8, R9 ;  /* 0x000000081a587c10 */ /* 0x000fe2000f91e009 */
[----:B------:R-:W-:Y:S01]  /*10e0*/  IMAD.HI R138, R138, 0x2, RZ ;  /* 0x000000028a8a7827 */ /* 0x000fe200078e02ff */
[C---:B------:R-:W-:Y:S01]  /*10f0*/  LEA R26, R23.reuse, R22, 0x1 ;  /* 0x00000016171a7211 */ /* 0x040fe200078e08ff */
[----:B------:R-:W-:Y:S01]  /*1100*/  USHF.R.U32.HI UR7, URZ, 0x4, UR10 ;  /* 0x000000043f077899 */ /* 0x000fe2000801160a */
[----:B------:R-:W-:Y:S01]  /*1110*/  LEA.HI.X.SX32 R247, R16, R33, 0x1, P2 ;  /* 0x0000002110f77211 */ /* 0x000fe200010f0eff */
[----:B------:R-:W-:Y:S01]  /*1120*/  IMAD R9, R34, 0x4, R19 ;  /* 0x0000000422097824 */ /* 0x000fe200078e0213 */
[-C--:B------:R-:W-:Y:S01]  /*1130*/  LEA R140, P3, R20, R197.reuse, 0x1 ;  /* 0x000000c5148c7211 */ /* 0x080fe200078608ff */
[C---:B------:R-:W-:Y:S01]  /*1140*/  IMAD R28, R23.reuse, 0x2, R26 ;  /* 0x00000002171c7824 */ /* 0x040fe200078e021a */
[----:B------:R-:W-:Y:S01]  /*1150*/  LEA R142, P2, R24, R197, 0x1 ;  /* 0x000000c5188e7211 */ /* 0x000fe200078408ff */
[----:B------:R-:W-:Y:S01]  /*1160*/  IMAD R13, R34, 0x4, R9 ;  /* 0x00000004220d7824 */ /* 0x000fe200078e0209 */
[----:B------:R-:W-:Y:S01]  /*1170*/  LEA.HI.X.SX32 R141, R20, R33, 0x1, P3 ;  /* 0x00000021148d7211 */ /* 0x000fe200018f0eff */
[C---:B------:R-:W-:Y:S01]  /*1180*/  IMAD R12, R23.reuse, 0x2, R28 ;  /* 0x00000002170c7824 */ /* 0x040fe200078e021c */
[----:B------:R-:W-:Y:S01]  /*1190*/  LEA R144, P3, R10, R197, 0x1 ;  /* 0x000000c50a907211 */ /* 0x000fe200078608ff */
[----:B------:R-:W-:Y:S01]  /*11a0*/  IMAD R15, R34, 0x4, R13 ;  /* 0x00000004220f7824 */ /* 0x000fe200078e020d */
[-C--:B------:R-:W-:Y:S01]  /*11b0*/  LEA.HI.X.SX32 R143, R24, R33.reuse, 0x1, P2 ;  /* 0x00000021188f7211 */ /* 0x080fe200010f0eff */
[----:B------:R-:W-:Y:S01]  /*11c0*/  IMAD R14, R23, 0x2, R12 ;  /* 0x00000002170e7824 */ /* 0x000fe200078e020c */
[----:B------:R-:W-:Y:S01]  /*11d0*/  LEA.HI.X.SX32 R145, R10, R33, 0x1, P3 ;  /* 0x000000210a917211 */ /* 0x000fe200018f0eff */
[----:B------:R-:W-:Y:S01]  /*11e0*/  IMAD.HI R11, R11, 0x2, RZ ;  /* 0x000000020b0b7827 */ /* 0x000fe200078e02ff */
[-C--:B------:R-:W-:Y:S01]  /*11f0*/  LEA R146, P2, R8, R197.reuse, 0x1 ;  /* 0x000000c508927211 */ /* 0x080fe200078408ff */
[----:B------:R-:W-:Y:S01]  /*1200*/  UIADD3 UR8, UP0, UR56, 0x80, URZ ;  /* 0x0000008038087890 */ /* 0x000fe2000ff1e03f */
[----:B------:R-:W-:Y:S01]  /*1210*/  LEA R148, P3, R18, R197, 0x1 ;  /* 0x000000c512947211 */ /* 0x000fe200078608ff */
[----:B------:R-:W-:Y:S01]  /*1220*/  IMAD R16, R23, 0x2, R14 ;  /* 0x0000000217107824 */ /* 0x000fe200078e020e */
[----:B------:R-:W-:-:S02]  /*1230*/  LEA.HI.X.SX32 R147, R8, R33, 0x1, P2 ;  /* 0x0000002108937211 */ /* 0x000fc400010f0eff */
[----:B------:R-:W-:Y:S02]  /*1240*/  LEA.HI.X.SX32 R149, R18, R33, 0x1, P3 ;  /* 0x0000002112957211 */ /* 0x000fe400018f0eff */
[C---:B------:R-:W-:Y:S02]  /*1250*/  LEA R20, R23.reuse, R16, 0x1 ;  /* 0x0000001017147211 */ /* 0x040fe400078e08ff */
[-C--:B------:R-:W-:Y:S02]  /*1260*/  LEA R150, P2, R22, R197.reuse, 0x1 ;  /* 0x000000c516967211 */ /* 0x080fe400078408ff */
[----:B------:R-:W-:Y:S01]  /*1270*/  LEA R152, P3, R26, R197, 0x1 ;  /* 0x000000c51a987211 */ /* 0x000fe200078608ff */
[C---:B------:R-:W-:Y:S01]  /*1280*/  IMAD R10, R23.reuse, 0x2, R20 ;  /* 0x00000002170a7824 */ /* 0x040fe200078e0214 */
[-C--:B------:R-:W-:Y:S02]  /*1290*/  LEA.HI.X.SX32 R151, R22, R33.reuse, 0x1, P2 ;  /* 0x0000002116977211 */ /* 0x080fe400010f0eff */
[----:B------:R-:W-:Y:S01]  /*12a0*/  LEA.HI.X.SX32 R153, R26, R33, 0x1, P3 ;  /* 0x000000211a997211 */ /* 0x000fe200018f0eff */
[----:B------:R-:W-:Y:S01]  /*12b0*/  IMAD R24, R23, 0x2, R10 ;  /* 0x0000000217187824 */ /* 0x000fe200078e020a */
[----:B------:R-:W-:-:S02]  /*12c0*/  LEA R156, P3, R12, R197, 0x1 ;  /* 0x000000c50c9c7211 */ /* 0x000fc400078608ff */
[----:B------:R-:W-:Y:S01]  /*12d0*/  LEA R158, P4, R14, R197, 0x1 ;  /* 0x000000c50e9e7211 */ /* 0x000fe200078808ff */
[C---:B------:R-:W-:Y:S01]  /*12e0*/  IMAD R8, R23.reuse, 0x2, R24 ;  /* 0x0000000217087824 */ /* 0x040fe200078e0218 */
[-C--:B------:R-:W-:Y:S02]  /*12f0*/  LEA.HI.X.SX32 R157, R12, R33.reuse, 0x1, P3 ;  /* 0x000000210c9d7211 */ /* 0x080fe400018f0eff */
[----:B------:R-:W-:Y:S01]  /*1300*/  LEA.HI.X.SX32 R159, R14, R33, 0x1, P4 ;  /* 0x000000210e9f7211 */ /* 0x000fe200020f0eff */
[C---:B------:R-:W-:Y:S01]  /*1310*/  IMAD R18, R23.reuse, 0x2, R8 ;  /* 0x0000000217127824 */ /* 0x040fe200078e0208 */
[-C--:B------:R-:W-:Y:S02]  /*1320*/  LEA R154, P2, R28, R197.reuse, 0x1 ;  /* 0x000000c51c9a7211 */ /* 0x080fe400078408ff */
[----:B------:R-:W-:Y:S02]  /*1330*/  LEA R164, P4, R10, R197, 0x1 ;  /* 0x000000c50aa47211 */ /* 0x000fe400078808ff */
[----:B------:R-:W-:-:S02]  /*1340*/  LEA R22, R23, R18, 0x1 ;  /* 0x0000001217167211 */ /* 0x000fc400078e08ff */
[-C--:B------:R-:W-:Y:S02]  /*1350*/  LEA.HI.X.SX32 R155, R28, R33.reuse, 0x1, P2 ;  /* 0x000000211c9b7211 */ /* 0x080fe400010f0eff */
[----:B------:R-:W-:Y:S01]  /*1360*/  LEA.HI.X.SX32 R165, R10, R33, 0x1, P4 ;  /* 0x000000210aa57211 */ /* 0x000fe200020f0eff */
[C---:B------:R-:W-:Y:S01]  /*1370*/  IMAD R26, R23.reuse, 0x2, R22 ;  /* 0x00000002171a7824 */ /* 0x040fe200078e0216 */
        /* <DEDUP_REMOVED lines=9> */
[----:B------:R-:W-:Y:S02]  /*1410*/  LEA.HI.X.SX32 R169, R8, R33, 0x1, P3 ;  /* 0x0000002108a97211 */ /* 0x000fe400018f0eff */
[----:B------:R-:W-:Y:S02]  /*1420*/  LEA R17, R34, R15, 0x2 ;  /* 0x0000000f22117211 */ /* 0x000fe400078e10ff */
[C---:B------:R-:W-:Y:S02]  /*1430*/  LEA R16, R23.reuse, R10, 0x1 ;  /* 0x0000000a17107211 */ /* 0x040fe400078e08ff */
[----:B------:R-:W-:Y:S01]  /*1440*/  LEA.HI.X.SX32 R171, R18, R33, 0x1, P4 ;  /* 0x0000002112ab7211 */ /* 0x000fe200020f0eff */
[----:B------:R-:W-:Y:S01]  /*1450*/  IMAD R21, R34, 0x4, R17 ;  /* 0x0000000422157824 */ /* 0x000fe200078e0211 */
[-C--:B------:R-:W-:Y:S01]  /*1460*/  LEA R176, P4, R12, R197.reuse, 0x1 ;  /* 0x000000c50cb07211 */ /* 0x080fe200078808ff */
[C---:B------:R-:W-:Y:S01]  /*1470*/  IMAD R8, R23.reuse, 0x2, R16 ;  /* 0x0000000217087824 */ /* 0x040fe200078e0210 */
[-C--:B------:R-:W-:Y:S01]  /*1480*/  LEA R166, P2, R24, R197.reuse, 0x1 ;  /* 0x000000c518a67211 */ /* 0x080fe200078408ff */
[----:B------:R-:W-:Y:S01]  /*1490*/  IMAD R25, R34, 0x4, R21 ;  /* 0x0000000422197824 */ /* 0x000fe200078e0215 */
[----:B------:R-:W-:Y:S01]  /*14a0*/  LEA R174, P3, R26, R197, 0x1 ;  /* 0x000000c51aae7211 */ /* 0x000fe200078608ff */
[C---:B------:R-:W-:Y:S01]  /*14b0*/  IMAD R18, R23.reuse, 0x2, R8 ;  /* 0x0000000217127824 */ /* 0x040fe200078e0208 */
[-C--:B------:R-:W-:Y:S01]  /*14c0*/  LEA.HI.X.SX32 R177, R12, R33.reuse, 0x1, P4 ;  /* 0x000000210cb17211 */ /* 0x080fe200020f0eff */
[----:B------:R-:W-:Y:S01]  /*14d0*/  IMAD R27, R34, 0x4, R25 ;  /* 0x00000004221b7824 */ /* 0x000fe200078e0219 */
[-C--:B------:R-:W-:Y:S01]  /*14e0*/  LEA.HI.X.SX32 R167, R24, R33.reuse, 0x1, P2 ;  /* 0x0000002118a77211 */ /* 0x080fe200010f0eff */
[C---:B------:R-:W-:Y:S01]  /*14f0*/  IMAD R12, R23.reuse, 0x2, R18 ;  /* 0x00000002170c7824 */ /* 0x040fe200078e0212 */
[----:B------:R-:W-:Y:S01]  /*1500*/  LEA.HI.X.SX32 R175, R26, R33, 0x1, P3 ;  /* 0x000000211aaf7211 */ /* 0x000fe200018f0eff */
[----:B------:R-:W-:Y:S01]  /*1510*/  IMAD R29, R34, 0x4, R27 ;  /* 0x00000004221d7824 */ /* 0x000fe200078e021b */
[-C--:B------:R-:W-:Y:S01]  /*1520*/  LEA R172, P2, R22, R197.reuse, 0x1 ;  /* 0x000000c516ac7211 */ /* 0x080fe200078408ff */
[----:B------:R-:W-:Y:S01]  /*1530*/  IMAD R20, R23, 0x2, R12 ;  /* 0x0000000217147824 */ /* 0x000fe200078e020c */
[----:B------:R-:W-:-:S02]  /*1540*/  LEA R180, P3, R10, R197, 0x1 ;  /* 0x000000c50ab47211 */ /* 0x000fc400078608ff */
[-C--:B------:R-:W-:Y:S02]  /*1550*/  LEA.HI.X.SX32 R173, R22, R33.reuse, 0x1, P2 ;  /* 0x0000002116ad7211 */ /* 0x080fe400010f0eff */
[----:B------:R-:W-:Y:S02]  /*1560*/  LEA.HI.X.SX32 R181, R10, R33, 0x1, P3 ;  /* 0x000000210ab57211 */ /* 0x000fe400018f0eff */
[C---:B------:R-:W-:Y:S02]  /*1570*/  LEA R178, P2, R14.reuse, R197, 0x1 ;  /* 0x000000c50eb27211 */ /* 0x040fe400078408ff */
[C---:B------:R-:W-:Y:S02]  /*1580*/  LEA R10, R23.reuse, R20, 0x1 ;  /* 0x00000014170a7211 */ /* 0x040fe400078e08ff */
[----:B------:R-:W-:Y:S02]  /*1590*/  LEA.HI.X.SX32 R179, R14, R33, 0x1, P2 ;  /* 0x000000210eb37211 */ /* 0x000fe400010f0eff */
[----:B------:R-:W-:Y:S01]  /*15a0*/  LEA R30, R34, R29, 0x2 ;  /* 0x0000001d221e7211 */ /* 0x000fe200078e10ff */
[----:B------:R-:W-:Y:S01]  /*15b0*/  IMAD R14, R23, 0x2, R10 ;  /* 0x00000002170e7824 */ /* 0x000fe200078e020a */
[----:B------:R-:W-:-:S02]  /*15c0*/  LEA R182, P4, R16, R197, 0x1 ;  /* 0x000000c510b67211 */ /* 0x000fc400078808ff */
[----:B------:R-:W-:Y:S01]  /*15d0*/  LEA R184, P2, R8, R197, 0x1 ;  /* 0x000000c508b87211 */ /* 0x000fe200078408ff */
[----:B------:R-:W-:Y:S01]  /*15e0*/  IMAD R7, R23, 0x2, R14 ;  /* 0x0000000217077824 */ /* 0x000fe200078e020e */
[----:B------:R-:W-:Y:S01]  /*15f0*/  LEA.HI.X.SX32 R183, R16, R33, 0x1, P4 ;  /* 0x0000002110b77211 */ /* 0x000fe200020f0eff */
[----:B------:R-:W-:Y:S01]  /*1600*/  IMAD R31, R34, 0x4, R30 ;  /* 0x00000004221f7824 */ /* 0x000fe200078e021e */
[-C--:B------:R-:W-:Y:S02]  /*1610*/  LEA R186, P3, R18, R197.reuse, 0x1 ;  /* 0x000000c512ba7211 */ /* 0x080fe400078608ff */
[-C--:B------:R-:W-:Y:S01]  /*1620*/  LEA R188, P4, R12, R197.reuse, 0x1 ;  /* 0x000000c50cbc7211 */ /* 0x080fe200078808ff */
[----:B------:R-:W-:Y:S01]  /*1630*/  IMAD R32, R34, 0x4, R31 ;  /* 0x0000000422207824 */ /* 0x000fe200078e021f */
[----:B------:R-:W-:Y:S02]  /*1640*/  LEA R196, P5, R7, R197, 0x1 ;  /* 0x000000c507c47211 */ /* 0x000fe400078a08ff */
[----:B------:R-:W-:-:S02]  /*1650*/  LEA.HI.X.SX32 R185, R8, R33, 0x1, P2 ;  /* 0x0000002108b97211 */ /* 0x000fc400010f0eff */
[-C--:B------:R-:W-:Y:S02]  /*1660*/  LEA.HI.X.SX32 R187, R18, R33.reuse, 0x1, P3 ;  /* 0x0000002112bb7211 */ /* 0x080fe400018f0eff */
[----:B------:R-:W-:Y:S02]  /*1670*/  LEA.HI.X.SX32 R189, R12, R33, 0x1, P4 ;  /* 0x000000210cbd7211 */ /* 0x000fe400020f0eff */
[-C--:B------:R-:W-:Y:S02]  /*1680*/  LEA R190, P2, R20, R197.reuse, 0x1 ;  /* 0x000000c514be7211 */ /* 0x080fe400078408ff */
[-C--:B------:R-:W-:Y:S02]  /*1690*/  LEA R192, P3, R10, R197.reuse, 0x1 ;  /* 0x000000c50ac07211 */ /* 0x080fe400078608ff */
[----:B------:R-:W-:Y:S02]  /*16a0*/  LEA R194, P4, R14, R197, 0x1 ;  /* 0x000000c50ec27211 */ /* 0x000fe400078808ff */
[-C--:B------:R-:W-:Y:S01]  /*16b0*/  LEA.HI.X.SX32 R197, R7, R33.reuse, 0x1, P5 ;  /* 0x0000002107c57211 */ /* 0x080fe200028f0eff */
[----:B------:R-:W-:Y:S01]  /*16c0*/  IMAD R7, R34, 0x4, R32 ;  /* 0x0000000422077824 */ /* 0x000fe200078e0220 */
[----:B------:R-:W-:-:S02]  /*16d0*/  LEA.HI.X.SX32 R193, R10, R33, 0x1, P3 ;  /* 0x000000210ac17211 */ /* 0x000fc400018f0eff */
[----:B------:R-:W-:Y:S01]  /*16e0*/  IADD3.X R138, R11, UR9, R138, P0, P1 ;  /* 0x000000090b8a7c10 */ /* 0x000fe200087e248a */
[C---:B------:R-:W-:Y:S01]  /*16f0*/  IMAD R8, R34.reuse, 0x4, R7 ;  /* 0x0000000422087824 */ /* 0x040fe200078e0207 */
[-C--:B------:R-:W-:Y:S01]  /*1700*/  LEA R200, P1, R9, R88.reuse, 0x1 ;  /* 0x0000005809c87211 */ /* 0x080fe200078208ff */
[----:B------:R-:W-:Y:S01]  /*1710*/  UIADD3.X UR9, UR5, 0x40000040, URZ, UP0, !UPT ;  /* 0x4000004005097890 */ /* 0x000fe200087fe43f */
[----:B------:R-:W-:Y:S02]  /*1720*/  LEA R198, P0, R19, R88, 0x1 ;  /* 0x0000005813c67211 */ /* 0x000fe400078008ff */
[----:B------:R-:W-:Y:S01]  /*1730*/  LEA R10, R34, R8, 0x2 ;  /* 0x00000008220a7211 */ /* 0x000fe200078e10ff */
[----:B------:R-:W-:Y:S01]  /*1740*/  UIADD3.64 UR12, UR8, 0x80, URZ ;  /* 0x00000080080c7897 */ /* 0x000fe2000fffe03f */
[----:B------:R-:W-:Y:S01]  /*1750*/  LEA.HI.X.SX32 R201, R9, R138, 0x1, P1 ;  /* 0x0000008a09c97211 */ /* 0x000fe200008f0eff */
[----:B------:R-:W-:Y:S01]  /*1760*/  UIADD3.64 UR16, UR8, 0x100, URZ ;  /* 0x0000010008107897 */ /* 0x000fe2000fffe03f */
[----:B------:R-:W-:Y:S01]  /*1770*/  LEA.HI.X.SX32 R191, R20, R33, 0x1, P2 ;  /* 0x0000002114bf7211 */ /* 0x000fe200010f0eff */
[C---:B------:R-:W-:Y:S01]  /*1780*/  IMAD R9, R34.reuse, 0x4, R10 ;  /* 0x0000000422097824 */ /* 0x040fe200078e020a */
[----:B------:R-:W-:Y:S01]  /*1790*/  LEA R202, P2, R13, R88, 0x1 ;  /* 0x000000580dca7211 */ /* 0x000fe200078408ff */
        /* <DEDUP_REMOVED lines=10> */
[----:B------:R-:W-:Y:S01]  /*1840*/  IMAD R13, R34, 0x4, R12 ;  /* 0x00000004220d7824 */ /* 0x000fe200078e020c */
[----:B------:R-:W-:Y:S01]  /*1850*/  LEA R206, P0, R17, R88, 0x1 ;  /* 0x0000005811ce7211 */ /* 0x000fe200078008ff */
[----:B------:R-:W-:Y:S01]  /*1860*/  UIADD3.64 UR32, UR8, 0x300, URZ ;  /* 0x0000030008207897 */ /* 0x000fe2000fffe03f */
[----:B------:R-:W-:-:S02]  /*1870*/  LEA.HI.X.SX32 R211, R25, R138, 0x1, P2 ;  /* 0x0000008a19d37211 */ /* 0x000fc400010f0eff */
[----:B------:R-:W-:Y:S02]  /*1880*/  CS2R R24, SRZ ;  /* 0x0000000000187805 */ /* 0x000fe4000001ff00 */
[----:B------:R-:W-:Y:S01]  /*1890*/  LEA.HI.X.SX32 R195, R14, R33, 0x1, P4 ;  /* 0x000000210ec37211 */ /* 0x000fe200020f0eff */
[----:B------:R-:W-:Y:S01]  /*18a0*/  ULDC UR5, c[0x0][0x238] ;  /* 0x00008e0000057ab9 */ /* 0x000fe20000000800 */
[----:B------:R-:W-:Y:S02]  /*18b0*/  LEA R132, P2, R30, R88, 0x1 ;  /* 0x000000581e847211 */ /* 0x000fe400078408ff */
[C---:B------:R-:W-:Y:S02]  /*18c0*/  LEA R14, R34.reuse, R13, 0x2 ;  /* 0x0000000d220e7211 */ /* 0x040fe400078e10ff */
[----:B------:R-:W-:Y:S02]  /*18d0*/  LEA.HI.X.SX32 R207, R17, R138, 0x1, P0 ;  /* 0x0000008a11cf7211 */ /* 0x000fe400000f0eff */
[----:B------:R-:W-:Y:S01]  /*18e0*/  LEA R136, P0, R27, R88, 0x1 ;  /* 0x000000581b887211 */ /* 0x000fe200078008ff */
[----:B------:R-:W-:Y:S01]  /*18f0*/  IMAD R15, R34, 0x4, R14 ;  /* 0x00000004220f7824 */ /* 0x000fe200078e020e */
[----:B------:R-:W-:-:S02]  /*1900*/  LEA.HI.X.SX32 R133, R30, R138, 0x1, P2 ;  /* 0x0000008a1e857211 */ /* 0x000fc400010f0eff */
[----:B------:R-:W-:Y:S02]  /*1910*/  LEA R126, P2, R7, R88, 0x1 ;  /* 0x00000058077e7211 */ /* 0x000fe400078408ff */
[----:B------:R-:W-:Y:S02]  /*1920*/  LEA.HI.X.SX32 R137, R27, R138, 0x1, P0 ;  /* 0x0000008a1b897211 */ /* 0x000fe400000f0eff */
[----:B------:R-:W-:Y:S02]  /*1930*/  CS2R R26, SRZ ;  /* 0x00000000001a7805 */ /* 0x000fe4000001ff00 */
[-C--:B------:R-:W-:Y:S02]  /*1940*/  LEA R208, P1, R21, R88.reuse, 0x1 ;  /* 0x0000005815d07211 */ /* 0x080fe400078208ff */
[----:B------:R-:W-:Y:S02]  /*1950*/  LEA R130, P0, R31, R88, 0x1 ;  /* 0x000000581f827211 */ /* 0x000fe400078008ff */
[-C--:B------:R-:W-:Y:S01]  /*1960*/  LEA.HI.X.SX32 R127, R7, R138.reuse, 0x1, P2 ;  /* 0x0000008a077f7211 */ /* 0x080fe200010f0eff */
[----:B------:R-:W-:Y:S01]  /*1970*/  IMAD R7, R34, 0x4, R15 ;  /* 0x0000000422077824 */ /* 0x000fe200078e020f */
[----:B------:R-:W-:-:S02]  /*1980*/  LEA.HI.X.SX32 R209, R21, R138, 0x1, P1 ;  /* 0x0000008a15d17211 */ /* 0x000fc400008f0eff */
[----:B------:R-:W-:Y:S01]  /*1990*/  LEA.HI.X.SX32 R131, R31, R138, 0x1, P0 ;  /* 0x0000008a1f837211 */ /* 0x000fe200000f0eff */
[----:B------:R-:W-:Y:S01]  /*19a0*/  IMAD R16, R34, 0x4, R7 ;  /* 0x0000000422107824 */ /* 0x000fe200078e0207 */
[CC--:B------:R-:W-:Y:S02]  /*19b0*/  LEA R134, P1, R29.reuse, R88.reuse, 0x1 ;  /* 0x000000581d867211 */ /* 0x0c0fe400078208ff */
[----:B------:R-:W-:Y:S02]  /*19c0*/  CS2R R30, SRZ ;  /* 0x00000000001e7805 */ /* 0x000fe4000001ff00 */
[----:B------:R-:W-:Y:S02]  /*19d0*/  LEA R124, P0, R8, R88, 0x1 ;  /* 0x00000058087c7211 */ /* 0x000fe400078008ff */
[----:B------:R-:W-:Y:S02]  /*19e0*/  LEA.HI.X.SX32 R135, R29, R138, 0x1, P1 ;  /* 0x0000008a1d877211 */ /* 0x000fe400008f0eff */
[----:B------:R-:W-:-:S02]  /*19f0*/  CS2R R28, SRZ ;  /* 0x00000000001c7805 */ /* 0x000fc4000001ff00 */
[----:B------:R-:W-:Y:S01]  /*1a00*/  LEA.HI.X.SX32 R125, R8, R138, 0x1, P0 ;  /* 0x0000008a087d7211 */ /* 0x000fe200000f0eff */
[----:B------:R-:W-:Y:S01]  /*1a10*/  IMAD R8, R34, 0x4, R16 ;  /* 0x0000000422087824 */ /* 0x000fe200078e0210 */
[CC--:B------:R-:W-:Y:S02]  /*1a20*/  LEA R128, P1, R32.reuse, R88.reuse, 0x1 ;  /* 0x0000005820807211 */ /* 0x0c0fe400078208ff */
[C---:B------:R-:W-:Y:S02]  /*1a30*/  LEA R120, P2, R9.reuse, R88, 0x1 ;  /* 0x0000005809787211 */ /* 0x040fe400078408ff */
[-C--:B------:R-:W-:Y:S02]  /*1a40*/  LEA.HI.X.SX32 R129, R32, R138.reuse, 0x1, P1 ;  /* 0x0000008a20817211 */ /* 0x080fe400008f0eff */
[----:B------:R-:W-:Y:S02]  /*1a50*/  CS2R R32, SRZ ;  /* 0x0000000000207805 */ /* 0x000fe4000001ff00 */
[----:B------:R-:W-:-:S02]  /*1a60*/  LEA.HI.X.SX32 R121, R9, R138, 0x1, P2 ;  /* 0x0000008a09797211 */ /* 0x000fc400010f0eff */
[----:B------:R-:W-:Y:S02]  /*1a70*/  LEA R122, P1, R10, R88, 0x1 ;  /* 0x000000580a7a7211 */ /* 0x000fe400078208ff */
[----:B------:R-:W-:Y:S02]  /*1a80*/  LEA R9, R34, R8, 0x2 ;  /* 0x0000000822097211 */ /* 0x000fe400078e10ff */
[----:B------:R-:W-:Y:S02]  /*1a90*/  LEA R114, P2, R13, R88, 0x1 ;  /* 0x000000580d727211 */ /* 0x000fe400078408ff */
[----:B------:R-:W-:Y:S01]  /*1aa0*/  LEA.HI.X.SX32 R123, R10, R138, 0x1, P1 ;  /* 0x0000008a0a7b7211 */ /* 0x000fe200008f0eff */
[----:B------:R-:W-:Y:S01]  /*1ab0*/  IMAD R10, R34, 0x4, R9 ;  /* 0x00000004220a7824 */ /* 0x000fe200078e0209 */
[-C--:B------:R-:W-:Y:S02]  /*1ac0*/  LEA R118, P0, R11, R88.reuse, 0x1 ;  /* 0x000000580b767211 */ /* 0x080fe400078008ff */
[----:B------:R-:W-:-:S02]  /*1ad0*/  LEA R116, P1, R12, R88, 0x1 ;  /* 0x000000580c747211 */ /* 0x000fc400078208ff */
[-C--:B------:R-:W-:Y:S02]  /*1ae0*/  LEA.HI.X.SX32 R115, R13, R138.reuse, 0x1, P2 ;  /* 0x0000008a0d737211 */ /* 0x080fe400010f0eff */
[----:B------:R-:W-:Y:S01]  /*1af0*/  LEA.HI.X.SX32 R119, R11, R138, 0x1, P0 ;  /* 0x0000008a0b777211 */ /* 0x000fe200000f0eff */
[----:B------:R-:W-:Y:S01]  /*1b00*/  IMAD R11, R34, 0x4, R10 ;  /* 0x00000004220b7824 */ /* 0x000fe200078e020a */
[----:B------:R-:W-:Y:S02]  /*1b10*/  LEA R108, P2, R7, R88, 0x1 ;  /* 0x00000058076c7211 */ /* 0x000fe400078408ff */
[----:B------:R-:W-:Y:S02]  /*1b20*/  LEA.HI.X.SX32 R117, R12, R138, 0x1, P1 ;  /* 0x0000008a0c757211 */ /* 0x000fe400008f0eff */
[----:B------:R-:W-:Y:S02]  /*1b30*/  LEA R110, P1, R15, R88, 0x1 ;  /* 0x000000580f6e7211 */ /* 0x000fe400078208ff */
[-C--:B------:R-:W-:Y:S01]  /*1b40*/  LEA.HI.X.SX32 R109, R7, R138.reuse, 0x1, P2 ;  /* 0x0000008a076d7211 */ /* 0x080fe200010f0eff */
[----:B------:R-:W-:Y:S01]  /*1b50*/  IMAD R7, R34, 0x4, R11 ;  /* 0x0000000422077824 */ /* 0x000fe200078e020b */
[----:B------:R-:W-:-:S02]  /*1b60*/  LEA.HI.X.SX32 R111, R15, R138, 0x1, P1 ;  /* 0x0000008a0f6f7211 */ /* 0x000fc400008f0eff */
[-C--:B------:R-:W-:Y:S01]  /*1b70*/  LEA R104, P1, R8, R88.reuse, 0x1 ;  /* 0x0000005808687211 */ /* 0x080fe200078208ff */
[----:B------:R-:W-:Y:S01]  /*1b80*/  IMAD R12, R34, 0x4, R7 ;  /* 0x00000004220c7824 */ /* 0x000fe200078e0207 */
[-C--:B------:R-:W-:Y:S02]  /*1b90*/  LEA R112, P0, R14, R88.reuse, 0x1 ;  /* 0x000000580e707211 */ /* 0x080fe400078008ff */
[----:B------:R-:W-:Y:S02]  /*1ba0*/  LEA R102, P2, R9, R88, 0x1 ;  /* 0x0000005809667211 */ /* 0x000fe400078408ff */
[----:B------:R-:W-:Y:S02]  /*1bb0*/  LEA.HI.X.SX32 R105, R8, R138, 0x1, P1 ;  /* 0x0000008a08697211 */ /* 0x000fe400008f0eff */
[----:B------:R-:W-:Y:S02]  /*1bc0*/  LEA R8, R34, R12, 0x2 ;  /* 0x0000000c22087211 */ /* 0x000fe400078e10ff */
[----:B------:R-:W-:Y:S01]  /*1bd0*/  LEA.HI.X.SX32 R113, R14, R138, 0x1, P0 ;  /* 0x0000008a0e717211 */ /* 0x000fe200000f0eff */
[----:B------:R-:W-:Y:S01]  /*1be0*/  IMAD.MOV.U32 R14, RZ, RZ, -0x800000 ;  /* 0xff800000ff0e7424 */ /* 0x000fe200078e00ff */
[----:B------:R-:W-:-:S02]  /*1bf0*/  LEA R106, P0, R16, R88, 0x1 ;  /* 0x00000058106a7211 */ /* 0x000fc400078008ff */
[----:B------:R-:W-:Y:S01]  /*1c00*/  LEA.HI.X.SX32 R103, R9, R138, 0x1, P2 ;  /* 0x0000008a09677211 */ /* 0x000fe200010f0eff */
[----:B------:R-:W-:Y:S01]  /*1c10*/  IMAD R9, R34, 0x4, R8 ;  /* 0x0000000422097824 */ /* 0x000fe200078e0208 */
[----:B------:R-:W-:Y:S02]  /*1c20*/  LEA R96, P2, R7, R88, 0x1 ;  /* 0x0000005807607211 */ /* 0x000fe400078408ff */
[----:B------:R-:W-:Y:S02]  /*1c30*/  LEA.HI.X.SX32 R107, R16, R138, 0x1, P0 ;  /* 0x0000008a106b7211 */ /* 0x000fe400000f0eff */
[-C--:B------:R-:W-:Y:S02]  /*1c40*/  LEA R100, P0, R10, R88.reuse, 0x1 ;  /* 0x000000580a647211 */ /* 0x080fe400078008ff */
[----:B------:R-:W-:Y:S02]  /*1c50*/  LEA R98, P1, R11, R88, 0x1 ;  /* 0x000000580b627211 */ /* 0x000fe400078208ff */
[-C--:B------:R-:W-:Y:S01]  /*1c60*/  LEA.HI.X.SX32 R97, R7, R138.reuse, 0x1, P2 ;  /* 0x0000008a07617211 */ /* 0x080fe200010f0eff */
[----:B------:R-:W-:Y:S01]  /*1c70*/  IMAD R7, R34, 0x4, R9 ;  /* 0x0000000422077824 */ /* 0x000fe200078e0209 */
[-C--:B------:R-:W-:Y:S01]  /*1c80*/  LEA.HI.X.SX32 R101, R10, R138.reuse, 0x1, P0 ;  /* 0x0000008a0a657211 */ /* 0x080fe200000f0eff */
[----:B------:R-:W-:Y:S01]  /*1c90*/  IMAD.MOV.U32 R10, RZ, RZ, RZ ;  /* 0x000000ffff0a7224 */ /* 0x000fe200078e00ff */
[----:B------:R-:W-:Y:S01]  /*1ca0*/  LEA.HI.X.SX32 R99, R11, R138, 0x1, P1 ;  /* 0x0000008a0b637211 */ /* 0x000fe200008f0eff */
[----:B------:R-:W-:Y:S01]  /*1cb0*/  IMAD.MOV.U32 R11, RZ, RZ, 0x3f800000 ;  /* 0x3f800000ff0b7424 */ /* 0x000fe200078e00ff */
[----:B------:R-:W-:-:S02]  /*1cc0*/  LEA R94, P0, R12, R88, 0x1 ;  /* 0x000000580c5e7211 */ /* 0x000fc400078008ff */
[----:B------:R-:W-:Y:S02]  /*1cd0*/  CS2R R34, SRZ ;  /* 0x0000000000227805 */ /* 0x000fe4000001ff00 */
[-C--:B------:R-:W-:Y:S02]  /*1ce0*/  LEA R92, P1, R8, R88.reuse, 0x1 ;  /* 0x00000058085c7211 */ /* 0x080fe400078208ff */
[-C--:B------:R-:W-:Y:S02]  /*1cf0*/  LEA R90, P2, R9, R88.reuse, 0x1 ;  /* 0x00000058095a7211 */ /* 0x080fe400078408ff */
[----:B------:R-:W-:Y:S02]  /*1d00*/  LEA R88, P3, R7, R88, 0x1 ;  /* 0x0000005807587211 */ /* 0x000fe400078608ff */
[-C--:B------:R-:W-:Y:S02]  /*1d10*/  LEA.HI.X.SX32 R91, R9, R138.reuse, 0x1, P2 ;  /* 0x0000008a095b7211 */ /* 0x080fe400010f0eff */
[-C--:B------:R-:W-:Y:S01]  /*1d20*/  LEA.HI.X.SX32 R89, R7, R138.reuse, 0x1, P3 ;  /* 0x0000008a07597211 */ /* 0x080fe200018f0eff */
[----:B------:R-:W-:Y:S01]  /*1d30*/  IMAD.U32 R7, RZ, RZ, UR10 ;  /* 0x0000000aff077e24 */ /* 0x000fe2000f8e00ff */
[----:B------:R-:W-:Y:S01]  /*1d40*/  USGXT.U32 UR10, UR7, 0xe ;  /* 0x0000000e070a789a */ /* 0x000fe20008000000 */
[-C--:B------:R-:W-:Y:S01]  /*1d50*/  LEA.HI.X.SX32 R95, R12, R138.reuse, 0x1, P0 ;  /* 0x0000008a0c5f7211 */ /* 0x080fe200000f0eff */
[----:B------:R-:W-:Y:S01]  /*1d60*/  IMAD.MOV.U32 R12, RZ, RZ, 0x3f800000 ;  /* 0x3f800000ff0c7424 */ /* 0x000fe200078e00ff */
[----:B------:R-:W-:Y:S01]  /*1d70*/  LEA.HI.X.SX32 R93, R8, R138, 0x1, P1 ;  /* 0x0000008a085d7211 */ /* 0x000fe200008f0eff */
[----:B------:R-:W-:Y:S01]  /*1d80*/  IMAD.MOV.U32 R8, RZ, RZ, RZ ;  /* 0x000000ffff087224 */ /* 0x000fe200078e00ff */
[----:B------:R-:W-:-:S02]  /*1d90*/  MOV R7, 0xff800000 ;  /* 0xff80000000077802 */ /* 0x000fc40000000f00 */
[----:B------:R-:W-:Y:S01]  /*1da0*/  MOV R9, UR10 ;  /* 0x0000000a00097c02 */ /* 0x000fe20008000f00 */
[----:B------:R-:W-:-:S04]  /*1db0*/  UIADD3 UR10, UP0, UR10, 0x2, URZ ;  /* 0x000000020a0a7890 */ /* 0x000fc8000ff1e03f */
[----:B------:R-:W-:-:S04]  /*1dc0*/  UIADD3.X UR11, UR6, 0x40000040, URZ, UP0, !UPT ;  /* 0x40000040060b7890 */ /* 0x000fc800087fe43f */
[----:B------:R-:W-:Y:S02]  /*1dd0*/  UIADD3.64 UR6, UR10, 0xfe, URZ ;  /* 0x000000fe0a067897 */ /* 0x000fe4000fffe03f */
[----:B------:R-:W-:Y:S02]  /*1de0*/  UIADD3.64 UR36, UR10, 0x100, URZ ;  /* 0x000001000a247897 */ /* 0x000fe4000fffe03f */
[----:B------:R-:W-:Y:S02]  /*1df0*/  UIADD3.64 UR14, UR10, 0x2, URZ ;  /* 0x000000020a0e7897 */ /* 0x000fe4000fffe03f */
[----:B------:R-:W-:Y:S01]  /*1e00*/  IMAD.U32 R16, RZ, RZ, UR6 ;  /* 0x00000006ff107e24 */ /* 0x000fe2000f8e00ff */
[----:B------:R-:W-:Y:S01]  /*1e10*/  UIADD3.64 UR18, UR10, 0x4, URZ ;  /* 0x000000040a127897 */ /* 0x000fe2000fffe03f */
[----:B------:R-:W-:Y:S01]  /*1e20*/  IMAD.U32 R17, RZ, RZ, UR7 ;  /* 0x00000007ff117e24 */ /* 0x000fe2000f8e00ff */
[----:B------:R-:W-:Y:S01]  /*1e30*/  UIADD3.64 UR6, UR10, 0x102, URZ ;  /* 0x000001020a067897 */ /* 0x000fe2000fffe03f */
[----:B------:R-:W-:Y:S01]  /*1e40*/  IMAD.U32 R16, RZ, RZ, UR36 ;  /* 0x00000024ff107e24 */ /* 0x000fe2000f8e00ff */
[----:B------:R-:W-:Y:S01]  /*1e50*/  UIADD3.64 UR22, UR10, 0x1fe, URZ ;  /* 0x000001fe0a167897 */ /* 0x000fe2000fffe03f */
[----:B------:R-:W-:Y:S01]  /*1e60*/  IMAD.U32 R17, RZ, RZ, UR37 ;  /* 0x00000025ff117e24 */ /* 0x000fe2000f8e00ff */
[----:B------:R-:W-:-:S02]  /*1e70*/  UIADD3.64 UR26, UR10, 0x200, URZ ;  /* 0x000002000a1a7897 */ /* 0x000fc4000fffe03f */
[----:B------:R-:W-:Y:S01]  /*1e80*/  MOV R16, UR6 ;  /* 0x0000000600107c02 */ /* 0x000fe20008000f00 */
[----:B------:R-:W-:Y:S01]  /*1e90*/  UMOV UR6, URZ ;  /* 0x0000003f00067c82 */ /* 0x000fe20008000000 */
[----:B------:R-:W-:Y:S01]  /*1ea0*/  IMAD.U32 R17, RZ, RZ, UR7 ;  /* 0x00000007ff117e24 */ /* 0x000fe2000f8e00ff */
[----:B------:R-:W-:Y:S01]  /*1eb0*/  UIADD3.64 UR30, UR10, 0x202, URZ ;  /* 0x000002020a1e7897 */ /* 0x000fe2000fffe03f */
[----:B------:R-:W-:Y:S01]  /*1ec0*/  IMAD.U32 R13, RZ, RZ, UR6 ;  /* 0x00000006ff0d7e24 */ /* 0x000fe2000f8e00ff */
[----:B------:R-:W-:Y:S02]  /*1ed0*/  UIADD3.64 UR34, UR10, 0x204, URZ ;  /* 0x000002040a227897 */ /* 0x000fe4000fffe03f */
[----:B------:R-:W-:Y:S02]  /*1ee0*/  UIADD3.64 UR38, UR10, 0x104, URZ ;  /* 0x000001040a267897 */ /* 0x000fe4000fffe03f */
[----:B------:R-:W-:Y:S02]  /*1ef0*/  UIADD3.64 UR42, UR10, 0x2fe, URZ ;  /* 0x000002fe0a2a7897 */ /* 0x000fe4000fffe03f */
[----:B------:R-:W-:-:S02]  /*1f00*/  UIADD3.64 UR46, UR10, 0x300, URZ ;  /* 0x000003000a2e7897 */ /* 0x000fc4000fffe03f */
[----:B------:R-:W-:Y:S02]  /*1f10*/  UIADD3.64 UR50, UR10, 0x302, URZ ;  /* 0x000003020a327897 */ /* 0x000fe4000fffe03f */
[----:B------:R-:W-:-:S12]  /*1f20*/  UIADD3.64 UR54, UR10, 0x304, URZ ;  /* 0x000003040a367897 */ /* 0x000fd8000fffe03f */
.L_x_1:
[C---:B------:R-:W-:Y:S01]  /*1f30*/  IMAD.WIDE R56, R10.reuse, 0x2, R250 ;  /* 0x000000020a387825 */ /* 0x040fe200078e02fa */
[----:B------:R-:W-:Y:S02]  /*1f40*/  R2UR UR6, R9 ;  /* 0x00000000090672ca */ /* 0x000fe400000e0000 */
[----:B------:R-:W-:Y:S01]  /*1f50*/  MOV R214, UR47 ;  /* 0x0000002f00d67c02 */ /* 0x000fe20008000f00 */
[C---:B------:R-:W-:Y:S01]  /*1f60*/  IMAD.WIDE R58, R10.reuse, 0x2, R248 ;  /* 0x000000020a3a7825 */ /* 0x040fe200078e02f8 */
[----:B------:R0:W2:Y:S01]  /*1f70*/  LDG.E.U16 R15, desc[UR60][R56.64] ;  /* 0x0000003c380f7981 */ /* 0x0000a2000c1e1500 */
[----:B------:R-:W-:Y:S02]  /*1f80*/  MOV R212, UR46 ;  /* 0x0000002e00d47c02 */ /* 0x000fe40008000f00 */
[----:B------:R-:W-:Y:S01]  /*1f90*/  IMAD.WIDE R66, R10, 0x2, R144 ;  /* 0x000000020a427825 */ /* 0x000fe200078e0290 */
[----:B------:R1:W3:Y:S01]  /*1fa0*/  LDG.E.U16 R16, desc[UR60][R58.64] ;  /* 0x0000003c3a107981 */ /* 0x0002e2000c1e1500 */
[----:B------:R-:W-:-:S02]  /*1fb0*/  MOV R215, UR51 ;  /* 0x0000003300d77c02 */ /* 0x000fc40008000f00 */
[C---:B------:R-:W-:Y:S01]  /*1fc0*/  IMAD.WIDE R68, R10.reuse, 0x2, R146 ;  /* 0x000000020a447825 */ /* 0x040fe200078e0292 */
[----:B------:R4:W5:Y:S01]  /*1fd0*/  LDG.E.U16 R20, desc[UR60][R66.64] ;  /* 0x0000003c42147981 */ /* 0x000962000c1e1500 */
[----:B------:R-:W-:Y:S02]  /*1fe0*/  MOV R213, UR50 ;  /* 0x0000003200d57c02 */ /* 0x000fe40008000f00 */
[C---:B------:R-:W-:Y:S01]  /*1ff0*/  IMAD.WIDE R64, R10.reuse, 0x2, R142 ;  /* 0x000000020a407825 */ /* 0x040fe200078e028e */
[----:B------:R4:W5:Y:S01]  /*2000*/  LDG.E.U16 R21, desc[UR60][R68.64] ;  /* 0x0000003c44157981 */ /* 0x000962000c1e1500 */
[----:B------:R-:W-:Y:S02]  /*2010*/  MOV R217, UR55 ;  /* 0x0000003700d97c02 */ /* 0x000fe40008000f00 */
[----:B------:R-:W-:Y:S01]  /*2020*/  IMAD.WIDE R60, R10, 0x2, R246 ;  /* 0x000000020a3c7825 */ /* 0x000fe200078e02f6 */
[----:B------:R4:W3:Y:S01]  /*2030*/  LDG.E.U16 R19, desc[UR60][R64.64] ;  /* 0x0000003c40137981 */ /* 0x0008e2000c1e1500 */
[----:B------:R-:W-:-:S02]  /*2040*/  MOV R216, UR54 ;  /* 0x0000003600d87c02 */ /* 0x000fc40008000f00 */
[C---:B------:R-:W-:Y:S01]  /*2050*/  IMAD.WIDE R62, R10.reuse, 0x2, R140 ;  /* 0x000000020a3e7825 */ /* 0x040fe200078e028c */
[----:B------:R-:W5:Y:S03]  /*2060*/  LDG.E.U16 R17, desc[UR60][R60.64] ;  /* 0x0000003c3c117981 */ /* 0x000f66000c1e1500 */
[C---:B0-----:R-:W-:Y:S01]  /*2070*/  IMAD.WIDE R56, R10.reuse, 0x2, R148 ;  /* 0x000000020a387825 */ /* 0x041fe200078e0294 */
[----:B------:R0:W5:Y:S03]  /*2080*/  LDG.E.U16 R18, desc[UR60][R62.64] ;  /* 0x0000003c3e127981 */ /* 0x000166000c1e1500 */
[C---:B-1----:R-:W-:Y:S01]  /*2090*/  IMAD.WIDE R58, R10.reuse, 0x2, R150 ;  /* 0x000000020a3a7825 */ /* 0x042fe200078e0296 */
[----:B------:R-:W5:Y:S03]  /*20a0*/  LDG.E.U16 R22, desc[UR60][R56.64] ;  /* 0x0000003c38167981 */ /* 0x000f66000c1e1500 */
[C---:B------:R-:W-:Y:S01]  /*20b0*/  IMAD.WIDE R74, R10.reuse, 0x2, R156 ;  /* 0x000000020a4a7825 */ /* 0x040fe200078e029c */
[----:B------:R-:W5:Y:S03]  /*20c0*/  LDG.E.U16 R76, desc[UR60][R58.64] ;  /* 0x0000003c3a4c7981 */ /* 0x000f66000c1e1500 */
[C---:B----4-:R-:W-:Y:S01]  /*20d0*/  IMAD.WIDE R66, R10.reuse, 0x2, R162 ;  /* 0x000000020a427825 */ /* 0x050fe200078e02a2 */
[----:B------:R1:W4:Y:S03]  /*20e0*/  LDG.E.U16 R138, desc[UR60][R74.64] ;  /* 0x0000003c4a8a7981 */ /* 0x000326000c1e1500 */
[C---:B------:R-:W-:Y:S01]  /*20f0*/  IMAD.WIDE R68, R10.reuse, 0x2, R166 ;  /* 0x000000020a447825 */ /* 0x040fe200078e02a6 */
[----:B------:R1:W4:Y:S03]  /*2100*/  LDG.E.U16 R81, desc[UR60][R66.64] ;  /* 0x0000003c42517981 */ /* 0x000326000c1e1500 */
[C---:B------:R-:W-:Y:S01]  /*2110*/  IMAD.WIDE R70, R10.reuse, 0x2, R152 ;  /* 0x000000020a467825 */ /* 0x040fe200078e0298 */
[----:B------:R1:W4:Y:S03]  /*2120*/  LDG.E.U16 R82, desc[UR60][R68.64] ;  /* 0x0000003c44527981 */ /* 0x000326000c1e1500 */
[C---:B------:R-:W-:Y:S01]  /*2130*/  IMAD.WIDE R72, R10.reuse, 0x2, R154 ;  /* 0x000000020a487825 */ /* 0x040fe200078e029a */
[----:B------:R-:W4:Y:S03]  /*2140*/  LDG.E.U16 R77, desc[UR60][R70.64] ;  /* 0x0000003c464d7981 */ /* 0x000f26000c1e1500 */
[C---:B------:R-:W-:Y:S01]  /*2150*/  IMAD.WIDE R64, R10.reuse, 0x2, R160 ;  /* 0x000000020a407825 */ /* 0x040fe200078e02a0 */
[----:B------:R-:W4:Y:S03]  /*2160*/  LDG.E.U16 R78, desc[UR60][R72.64] ;  /* 0x0000003c484e7981 */ /* 0x000f26000c1e1500 */
[C---:B0-----:R-:W-:Y:S01]  /*2170*/  IMAD.WIDE R62, R10.reuse, 0x2, R158 ;  /* 0x000000020a3e7825 */ /* 0x041fe200078e029e */
[----:B------:R0:W4:Y:S03]  /*2180*/  LDG.E.U16 R80, desc[UR60][R64.64] ;  /* 0x0000003c40507981 */ /* 0x000126000c1e1500 */
[C---:B-1----:R-:W-:Y:S01]  /*2190*/  IMAD.WIDE R74, R10.reuse, 0x2, R170 ;  /* 0x000000020a4a7825 */ /* 0x042fe200078e02aa */
[----:B------:R-:W4:Y:S03]  /*21a0*/  LDG.E.U16 R79, desc[UR60][R62.64] ;  /* 0x0000003c3e4f7981 */ /* 0x000f26000c1e1500 */
[C---:B------:R-:W-:Y:S01]  /*21b0*/  IMAD.WIDE R60, R10.reuse, 0x2, R176 ;  /* 0x000000020a3c7825 */ /* 0x040fe200078e02b0 */
[----:B------:R1:W4:Y:S03]  /*21c0*/  LDG.E.U16 R219, desc[UR60][R74.64] ;  /* 0x0000003c4adb7981 */ /* 0x000326000c1e1500 */
[C---:B------:R-:W-:Y:S01]  /*21d0*/  IMAD.WIDE R58, R10.reuse, 0x2, R182 ;  /* 0x000000020a3a7825 */ /* 0x040fe200078e02b6 */
[----:B------:R-:W4:Y:S03]  /*21e0*/  LDG.E.U16 R221, desc[UR60][R60.64] ;  /* 0x0000003c3cdd7981 */ /* 0x000f26000c1e1500 */
[C---:B------:R-:W-:Y:S01]  /*21f0*/  IMAD.WIDE R56, R10.reuse, 0x2, R190 ;  /* 0x000000020a387825 */ /* 0x040fe200078e02be */
[----:B------:R-:W4:Y:S03]  /*2200*/  LDG.E.U16 R223, desc[UR60][R58.64] ;  /* 0x0000003c3adf7981 */ /* 0x000f26000c1e1500 */
[C---:B------:R-:W-:Y:S01]  /*2210*/  IMAD.WIDE R86, R10.reuse, 0x2, R174 ;  /* 0x000000020a567825 */ /* 0x040fe200078e02ae */
[----:B------:R1:W4:Y:S03]  /*2220*/  LDG.E.U16 R225, desc[UR60][R56.64] ;  /* 0x0000003c38e17981 */ /* 0x000326000c1e1500 */
[----:B------:R-:W-:-:S02]  /*2230*/  IMAD.WIDE R66, R10, 0x2, R184 ;  /* 0x000000020a427825 */ /* 0x000fc400078e02b8 */
[----:B------:R-:W4:Y:S02]  /*2240*/  LDG.E.U16 R86, desc[UR60][R86.64] ;  /* 0x0000003c56567981 */ /* 0x000f24000c1e1500 */
[C---:B------:R-:W-:Y:S02]  /*2250*/  IMAD.WIDE R68, R10.reuse, 0x2, R192 ;  /* 0x000000020a447825 */ /* 0x040fe400078e02c0 */
[----:B------:R-:W4:Y:S02]  /*2260*/  LDG.E.U16 R66, desc[UR60][R66.64] ;  /* 0x0000003c42427981 */ /* 0x000f24000c1e1500 */
[C---:B------:R-:W-:Y:S02]  /*2270*/  IMAD.WIDE R84, R10.reuse, 0x2, R168 ;  /* 0x000000020a547825 */ /* 0x040fe400078e02a8 */
[----:B------:R-:W4:Y:S02]  /*2280*/  LDG.E.U16 R68, desc[UR60][R68.64] ;  /* 0x0000003c44447981 */ /* 0x000f24000c1e1500 */
[----:B0-----:R-:W-:-:S02]  /*2290*/  IMAD.WIDE R64, R10, 0x2, R178 ;  /* 0x000000020a407825 */ /* 0x001fc400078e02b2 */
[----:B------:R-:W4:Y:S02]  /*22a0*/  LDG.E.U16 R83, desc[UR60][R84.64] ;  /* 0x0000003c54537981 */ /* 0x000f24000c1e1500 */
[C---:B------:R-:W-:Y:S02]  /*22b0*/  IMAD.WIDE R70, R10.reuse, 0x2, R186 ;  /* 0x000000020a467825 */ /* 0x040fe400078e02ba */
[----:B------:R0:W4:Y:S02]  /*22c0*/  LDG.E.U16 R64, desc[UR60][R64.64] ;  /* 0x0000003c40407981 */ /* 0x000124000c1e1500 */
[C---:B------:R-:W-:Y:S02]  /*22d0*/  IMAD.WIDE R72, R10.reuse, 0x2, R194 ;  /* 0x000000020a487825 */ /* 0x040fe400078e02c2 */
[----:B------:R-:W4:Y:S02]  /*22e0*/  LDG.E.U16 R70, desc[UR60][R70.64] ;  /* 0x0000003c46467981 */ /* 0x000f24000c1e1500 */
[----:B-1----:R-:W-:-:S02]  /*22f0*/  IMAD.WIDE R74, R10, 0x2, R164 ;  /* 0x000000020a4a7825 */ /* 0x002fc400078e02a4 */
[----:B------:R-:W4:Y:S02]  /*2300*/  LDG.E.U16 R72, desc[UR60][R72.64] ;  /* 0x0000003c48487981 */ /* 0x000f24000c1e1500 */
[C---:B------:R-:W-:Y:S02]  /*2310*/  IMAD.WIDE R56, R10.reuse, 0x2, R172 ;  /* 0x000000020a387825 */ /* 0x040fe400078e02ac */
[----:B------:R-:W4:Y:S02]  /*2320*/  LDG.E.U16 R218, desc[UR60][R74.64] ;  /* 0x0000003c4ada7981 */ /* 0x000f24000c1e1500 */
[C---:B------:R-:W-:Y:S02]  /*2330*/  IMAD.WIDE R58, R10.reuse, 0x2, R180 ;  /* 0x000000020a3a7825 */ /* 0x040fe400078e02b4 */
[----:B------:R1:W4:Y:S02]  /*2340*/  LDG.E.U16 R220, desc[UR60][R56.64] ;  /* 0x0000003c38dc7981 */ /* 0x000324000c1e1500 */
[----:B------:R-:W-:-:S02]  /*2350*/  IMAD.WIDE R60, R10, 0x2, R188 ;  /* 0x000000020a3c7825 */ /* 0x000fc400078e02bc */
[----:B------:R-:W4:Y:S02]  /*2360*/  LDG.E.U16 R222, desc[UR60][R58.64] ;  /* 0x0000003c3ade7981 */ /* 0x000f24000c1e1500 */
[----:B------:R-:W-:Y:S02]  /*2370*/  IMAD.WIDE R62, R10, 0x2, R196 ;  /* 0x000000020a3e7825 */ /* 0x000fe400078e02c4 */
[----:B------:R-:W4:Y:S04]  /*2380*/  LDG.E.U16 R224, desc[UR60][R60.64] ;  /* 0x0000003c3ce07981 */ /* 0x000f28000c1e1500 */
[----:B------:R-:W4:Y:S01]  /*2390*/  LDG.E.U16 R226, desc[UR60][R62.64] ;  /* 0x0000003c3ee27981 */ /* 0x000f22000c1e1500 */
[C---:B0-----:R-:W-:Y:S02]  /*23a0*/  LOP3.LUT R65, R0.reuse, 0x80, RZ, 0xc0, !PT ;  /* 0x0000008000417812 */ /* 0x041fe400078ec0ff */
[----:B------:R-:W-:-:S02]  /*23b0*/  LOP3.LUT R67, R0, 0x3f, RZ, 0xc0, !PT ;  /* 0x0000003f00437812 */ /* 0x000fc400078ec0ff */
[----:B------:R-:W-:-:S03]  /*23c0*/  ISETP.NE.U32.AND P0, PT, R65, RZ, PT ;  /* 0x000000ff4100720c */ /* 0x000fc60003f05070 */
[----:B------:R-:W-:Y:S01]  /*23d0*/  IMAD.SHL.U32 R67, R67, 0x2, RZ ;  /* 0x0000000243437824 */ /* 0x000fe200078e00ff */
[----:B------:R-:W-:Y:S01]  /*23e0*/  SEL R84, RZ, 0x90, !P0 ;  /* 0x00000090ff547807 */ /* 0x000fe20004000000 */
[----:B------:R-:W-:-:S03]  /*23f0*/  IMAD.SHL.U32 R65, R0, 0x80, RZ ;  /* 0x0000008000417824 */ /* 0x000fc600078e00ff */
[----:B------:R-:W-:-:S04]  /*2400*/  LOP3.LUT R84, R84, R67, RZ, 0x3c, !PT ;  /* 0x0000004354547212 */ /* 0x000fc800078e3cff */
[----:B------:R-:W-:Y:S01]  /*2410*/  LOP3.LUT R84, R84, 0x2000, R65, 0xf8, !PT ;  /* 0x0000200054547812 */ /* 0x000fe200078ef841 */
[----:B------:R-:W-:Y:S03]  /*2420*/  BAR.SYNC.DEFER_BLOCKING 0x0 ;  /* 0x0000000000007b1d */ /* 0x000fe60000010000 */
[----:B-1----:R-:W-:-:S03]  /*2430*/  LOP3.LUT R57, R84, 0x20, RZ, 0x3c, !PT ;  /* 0x0000002054397812 */ /* 0x002fc600078e3cff */
[----:B------:R-:W-:Y:S01]  /*2440*/  UMOV UR58, UR6 ;  /* 0x00000006003a7c82 */ /* 0x000fe20008000000 */
[----:B------:R-:W-:Y:S01]  /*2450*/  UMOV UR59, 0x40000040 ;  /* 0x40000040003b7882 */ /* 0x000fe20000000000 */
[----:B--2---:R0:W-:Y:S02]  /*2460*/  STS.U16 [R84+UR4+0x4000], R15 ;  /* 0x0040000f54007988 */ /* 0x0041e40008000404 */
[C---:B0-----:R-:W-:Y:S02]  /*2470*/  LOP3.LUT R15, R84.reuse, 0x40, RZ, 0x3c, !PT ;  /* 0x00000040540f7812 */ /* 0x041fe400078e3cff */
[----:B---3--:R0:W-:Y:S02]  /*2480*/  STS.U16 [R84+UR4+0x4400], R19 ;  /* 0x0044001354007988 */ /* 0x0081e40008000404 */
[----:B0-----:R-:W-:Y:S02]  /*2490*/  LOP3.LUT R19, R84, 0x60, RZ, 0x3c, !PT ;  /* 0x0000006054137812 */ /* 0x001fe400078e3cff */
[----:B-----5:R-:W-:Y:S04]  /*24a0*/  STS.U16 [R84+UR4+0x4800], R76 ;  /* 0x0048004c54007988 */ /* 0x020fe80008000404 */
[----:B----4-:R-:W-:Y:S04]  /*24b0*/  STS.U16 [R84+UR4+0x5000], R82 ;  /* 0x0050005254007988 */ /* 0x010fe80008000404 */
[----:B------:R-:W-:Y:S04]  /*24c0*/  STS.U16 [R84+UR4+0x4c00], R79 ;  /* 0x004c004f54007988 */ /* 0x000fe80008000404 */
        /* <DEDUP_REMOVED lines=18> */
[----:B------:R0:W-:Y:S04]  /*25f0*/  STS.U16 [R15+UR4+0x5e00], R72 ;  /* 0x005e00480f007988 */ /* 0x0001e80008000404 */
[----:B------:R-:W-:Y:S04]  /*2600*/  STS.U16 [R19+UR4+0x4300], R18 ;  /* 0x0043001213007988 */ /* 0x000fe80008000404 */
[----:B------:R-:W-:Y:S04]  /*2610*/  STS.U16 [R19+UR4+0x4700], R22 ;  /* 0x0047001613007988 */ /* 0x000fe80008000404 */
[----:B------:R-:W-:Y:S04]  /*2620*/  STS.U16 [R19+UR4+0x4b00], R138 ;  /* 0x004b008a13007988 */ /* 0x000fe80008000404 */
[----:B------:R-:W-:Y:S04]  /*2630*/  STS.U16 [R19+UR4+0x4f00], R218 ;  /* 0x004f00da13007988 */ /* 0x000fe80008000404 */
[----:B------:R-:W-:Y:S04]  /*2640*/  STS.U16 [R19+UR4+0x5300], R220 ;  /* 0x005300dc13007988 */ /* 0x000fe80008000404 */
[----:B------:R-:W-:Y:S04]  /*2650*/  STS.U16 [R19+UR4+0x5700], R222 ;  /* 0x005700de13007988 */ /* 0x000fe80008000404 */
[----:B------:R-:W-:Y:S04]  /*2660*/  STS.U16 [R19+UR4+0x5b00], R224 ;  /* 0x005b00e013007988 */ /* 0x000fe80008000404 */
[----:B------:R1:W-:Y:S01]  /*2670*/  STS.U16 [R19+UR4+0x5f00], R226 ;  /* 0x005f00e213007988 */ /* 0x0003e20008000404 */
[----:B------:R2:W-:Y:S06]  /*2680*/  MEMBAR.ALL.CTA ;  /* 0x0000000000007992 */ /* 0x0005ec0000008000 */
[----:B--2---:R-:W2:Y:S02]  /*2690*/  FENCE.VIEW.ASYNC.S ;  /* 0x00000000000073c6 */ /* 0x004ea40000000000 */
[----:B--2---:R-:W-:Y:S06]  /*26a0*/  BAR.SYNC.DEFER_BLOCKING 0x0 ;  /* 0x0000000000007b1d */ /* 0x004fec0000010000 */
[----:B0-----:R-:W-:-:S06]  /*26b0*/  WARPGROUP.ARRIVE ;  /* 0x00000000000079c5 */ /* 0x001fcc0000000000 */
[----:B------:R-:W-:Y:S04]  /*26c0*/  HGMMA.64x32x16.F32 R72, gdesc[UR56].tnspA, RZ, !UPT ;  /* 0x20600000384879f0 */ /* 0x000fe8000c7008ff */
[----:B------:R-:W-:Y:S04]  /*26d0*/  HGMMA.64x32x16.F32 R72, gdesc[UR8].tnspA, R72 ;  /* 0x20600000084879f0 */ /* 0x000fe80008700848 */
[----:B------:R-:W-:Y:S04]  /*26e0*/  HGMMA.64x32x16.F32 R72, gdesc[UR12].tnspA, R72 ;  /* 0x206000000c4879f0 */ /* 0x000fe80008700848 */
[----:B------:R-:W-:Y:S04]  /*26f0*/  HGMMA.64x32x16.F32 R72, gdesc[UR16].tnspA, R72 ;  /* 0x20600000104879f0 */ /* 0x000fe80008700848 */
[----:B------:R-:W-:Y:S04]  /*2700*/  HGMMA.64x32x16.F32 R72, gdesc[UR20].tnspA, R72 ;  /* 0x20600000144879f0 */ /* 0x000fe80008700848 */
[----:B------:R-:W-:Y:S01]  /*2710*/  HGMMA.64x32x16.F32 R72, gdesc[UR24].tnspA, R72 ;  /* 0x20600000184879f0 */ /* 0x000fe20008700848 */
[----:B------:R-:W-:-:S03]  /*2720*/  UIADD3.64 UR46, UR10, 0xfe, URZ ;  /* 0x000000fe0a2e7897 */ /* 0x000fc6000fffe03f */
[----:B------:R-:W-:Y:S01]  /*2730*/  HGMMA.64x32x16.F32 R72, gdesc[UR28].tnspA, R72 ;  /* 0x206000001c4879f0 */ /* 0x000fe20008700848 */
[----:B------:R-:W-:Y:S01]  /*2740*/  UMOV UR44, UR56 ;  /* 0x00000038002c7c82 */ /* 0x000fe20008000000 */
[----:B------:R-:W-:Y:S01]  /*2750*/  UMOV UR45, UR57 ;  /* 0x00000039002d7c82 */ /* 0x000fe20008000000 */
[----:B------:R-:W-:Y:S01]  /*2760*/  UIADD3.64 UR50, UR10, 0x100, URZ ;  /* 0x000001000a327897 */ /* 0x000fe2000fffe03f */
[----:B------:R-:W-:Y:S04]  /*2770*/  HGMMA.64x32x16.F32 R72, gdesc[UR32].tnspA, R72 ;  /* 0x20600000204879f0 */ /* 0x000fe80008700848 */
[----:B------:R-:W-:Y:S01]  /*2780*/  HGMMA.64x32x16.F32 R56, gdesc[UR44].tnspA, RZ, !UPT ;  /* 0x206000002c3879f0 */ /* 0x000fe2000c7008ff */
[----:B------:R-:W-:Y:S01]  /*2790*/  UMOV UR48, UR8 ;  /* 0x0000000800307c82 */ /* 0x000fe20008000000 */
[----:B------:R-:W-:Y:S01]  /*27a0*/  UMOV UR49, UR9 ;  /* 0x0000000900317c82 */ /* 0x000fe20008000000 */
[----:B------:R-:W-:Y:S01]  /*27b0*/  UIADD3.64 UR54, UR10, 0x102, URZ ;  /* 0x000001020a367897 */ /* 0x000fe2000fffe03f */
[----:B------:R-:W-:Y:S01]  /*27c0*/  HGMMA.64x32x16.F32 R56, gdesc[UR48].tnspA, R56 ;  /* 0x20600000303879f0 */ /* 0x000fe20008700838 */
[----:B------:R-:W-:Y:S01]  /*27d0*/  UMOV UR52, UR12 ;  /* 0x0000000c00347c82 */ /* 0x000fe20008000000 */
[----:B------:R-:W-:-:S06]  /*27e0*/  UMOV UR53, UR13 ;  /* 0x0000000d00357c82 */ /* 0x000fcc0008000000 */
[----:B------:R-:W-:Y:S01]  /*27f0*/  HGMMA.64x32x16.F32 R56, gdesc[UR52].tnspA, R56 ;  /* 0x20600000343879f0 */ /* 0x000fe20008700838 */
[----:B------:R-:W-:Y:S01]  /*2800*/  UMOV UR36, UR16 ;  /* 0x0000001000247c82 */ /* 0x000fe20008000000 */
[----:B------:R-:W-:Y:S02]  /*2810*/  UMOV UR37, UR17 ;  /* 0x0000001100257c82 */ /* 0x000fe40008000000 */
[----:B------:R-:W-:Y:S01]  /*2820*/  HGMMA.64x32x16.F32 R56, gdesc[UR36].tnspA, R56 ;  /* 0x20600000243879f0 */ /* 0x000fe20008700838 */
[----:B------:R-:W-:Y:S01]  /*2830*/  UMOV UR40, UR20 ;  /* 0x0000001400287c82 */ /* 0x000fe20008000000 */
[----:B------:R-:W-:Y:S01]  /*2840*/  UMOV UR41, UR21 ;  /* 0x0000001500297c82 */ /* 0x000fe20008000000 */
[----:B------:R-:W-:Y:S02]  /*2850*/  R2UR UR47, R214 ;  /* 0x00000000d62f72ca */ /* 0x000fe400000e0000 */
[----:B------:R-:W-:Y:S01]  /*2860*/  R2UR UR46, R212 ;  /* 0x00000000d42e72ca */ /* 0x000fe200000e0000 */
[----:B------:R-:W-:Y:S01]  /*2870*/  HGMMA.64x32x16.F32 R56, gdesc[UR40].tnspA, R56 ;  /* 0x20600000283879f0 */ /* 0x000fe20008700838 */
[----:B------:R-:W-:Y:S01]  /*2880*/  UMOV UR44, UR24 ;  /* 0x00000018002c7c82 */ /* 0x000fe20008000000 */
[----:B------:R-:W-:Y:S01]  /*2890*/  UMOV UR45, UR25 ;  /* 0x00000019002d7c82 */ /* 0x000fe20008000000 */
[----:B------:R-:W-:-:S02]  /*28a0*/  R2UR UR51, R215 ;  /* 0x00000000d73372ca */ /* 0x000fc400000e0000 */
[----:B------:R-:W-:-:S07]  /*28b0*/  R2UR UR50, R213 ;  /* 0x00000000d53272ca */ /* 0x000fce00000e0000 */
[----:B------:R-:W-:Y:S01]  /*28c0*/  HGMMA.64x32x16.F32 R56, gdesc[UR44].tnspA, R56 ;  /* 0x206000002c3879f0 */ /* 0x000fe20008700838 */
[----:B------:R-:W-:Y:S01]  /*28d0*/  UMOV UR48, UR28 ;  /* 0x0000001c00307c82 */ /* 0x000fe20008000000 */
[----:B------:R-:W-:Y:S01]  /*28e0*/  UMOV UR49, UR29 ;  /* 0x0000001d00317c82 */ /* 0x000fe20008000000 */
[----:B------:R-:W-:Y:S01]  /*28f0*/  R2UR UR55, R217 ;  /* 0x00000000d93772ca */ /* 0x000fe200000e0000 */
[----:B------:R-:W-:Y:S01]  /*2900*/  IMAD.WIDE R16, R8, 0x2, R198 ;  /* 0x0000000208107825 */ /* 0x000fe200078e02c6 */
[----:B------:R-:W-:-:S03]  /*2910*/  R2UR UR54, R216 ;  /* 0x00000000d83672ca */ /* 0x000fc600000e0000 */
[C---:B-1----:R-:W-:Y:S01]  /*2920*/  IMAD.WIDE R18, R8.reuse, 0x2, R200 ;  /* 0x0000000208127825 */ /* 0x042fe200078e02c8 */
[----:B------:R0:W2:Y:S01]  /*2930*/  LDG.E.U16 R212, desc[UR60][R16.64] ;  /* 0x0000003c10d47981 */ /* 0x0000a2000c1e1500 */
[----:B------:R-:W-:Y:S01]  /*2940*/  UMOV UR52, UR32 ;  /* 0x0000002000347c82 */ /* 0x000fe20008000000 */
[----:B------:R-:W-:Y:S01]  /*2950*/  UMOV UR53, UR33 ;  /* 0x0000002100357c82 */ /* 0x000fe20008000000 */
[C---:B------:R-:W-:Y:S01]  /*2960*/  IMAD.WIDE R228, R8.reuse, 0x2, R210 ;  /* 0x0000000208e47825 */ /* 0x040fe200078e02d2 */
[----:B------:R1:W3:Y:S03]  /*2970*/  LDG.E.U16 R235, desc[UR60][R18.64] ;  /* 0x0000003c12eb7981 */ /* 0x0002e6000c1e1500 */
[C---:B------:R-:W-:Y:S01]  /*2980*/  IMAD.WIDE R230, R8.reuse, 0x2, R124 ;  /* 0x0000000208e67825 */ /* 0x040fe200078e027c */
[----:B------:R-:W4:Y:S01]  /*2990*/  LDG.E.U16 R215, desc[UR60][R228.64] ;  /* 0x0000003ce4d77981 */ /* 0x000f22000c1e1500 */
[----:B------:R-:W-:Y:S02]  /*29a0*/  HGMMA.64x32x16.F32 R56, gdesc[UR48].tnspA, R56 ;  /* 0x20600000303879f0 */ /* 0x000fe40008700838 */
[----:B0-----:R-:W-:-:S02]  /*29b0*/  IMAD.WIDE R16, R8, 0x2, R128 ;  /* 0x0000000208107825 */ /* 0x001fc400078e0280 */
[----:B------:R-:W5:Y:S02]  /*29c0*/  LDG.E.U16 R230, desc[UR60][R230.64] ;  /* 0x0000003ce6e67981 */ /* 0x000f64000c1e1500 */
[C---:B-1----:R-:W-:Y:S02]  /*29d0*/  IMAD.WIDE R18, R8.reuse, 0x2, R130 ;  /* 0x0000000208127825 */ /* 0x042fe400078e0282 */
[----:B------:R0:W5:Y:S02]  /*29e0*/  LDG.E.U16 R233, desc[UR60][R16.64] ;  /* 0x0000003c10e97981 */ /* 0x000164000c1e1500 */
[C---:B------:R-:W-:Y:S02]  /*29f0*/  IMAD.WIDE R20, R8.reuse, 0x2, R202 ;  /* 0x0000000208147825 */ /* 0x040fe400078e02ca */
[----:B------:R1:W3:Y:S02]  /*2a00*/  LDG.E.U16 R217, desc[UR60][R18.64] ;  /* 0x0000003c12d97981 */ /* 0x0002e4000c1e1500 */
[----:B------:R-:W-:-:S02]  /*2a10*/  IMAD.WIDE R218, R8, 0x2, R204 ;  /* 0x0000000208da7825 */ /* 0x000fc400078e02cc */
[----:B------:R1:W4:Y:S02]  /*2a20*/  LDG.E.U16 R213, desc[UR60][R20.64] ;  /* 0x0000003c14d57981 */ /* 0x000324000c1e1500 */
[C---:B0-----:R-:W-:Y:S02]  /*2a30*/  IMAD.WIDE R16, R8.reuse, 0x2, R112 ;  /* 0x0000000208107825 */ /* 0x041fe400078e0270 */
[----:B------:R-:W5:Y:S02]  /*2a40*/  LDG.E.U16 R237, desc[UR60][R218.64] ;  /* 0x0000003cdaed7981 */ /* 0x000f64000c1e1500 */
[C---:B------:R-:W-:Y:S02]  /*2a50*/  IMAD.WIDE R226, R8.reuse, 0x2, R208 ;  /* 0x0000000208e27825 */ /* 0x040fe400078e02d0 */
[----:B------:R0:W5:Y:S02]  /*2a60*/  LDG.E.U16 R231, desc[UR60][R16.64] ;  /* 0x0000003c10e77981 */ /* 0x000164000c1e1500 */
[----:B------:R-:W-:-:S02]  /*2a70*/  IMAD.WIDE R228, R8, 0x2, R108 ;  /* 0x0000000208e47825 */ /* 0x000fc400078e026c */
[----:B------:R0:W5:Y:S02]  /*2a80*/  LDG.E.U16 R236, desc[UR60][R226.64] ;  /* 0x0000003ce2ec7981 */ /* 0x000164000c1e1500 */
[C---:B-1----:R-:W-:Y:S02]  /*2a90*/  IMAD.WIDE R18, R8.reuse, 0x2, R114 ;  /* 0x0000000208127825 */ /* 0x042fe400078e0272 */
[----:B------:R-:W5:Y:S02]  /*2aa0*/  LDG.E.U16 R228, desc[UR60][R228.64] ;  /* 0x0000003ce4e47981 */ /* 0x000f64000c1e1500 */
[C---:B------:R-:W-:Y:S02]  /*2ab0*/  IMAD.WIDE R20, R8.reuse, 0x2, R120 ;  /* 0x0000000208147825 */ /* 0x040fe400078e0278 */
[----:B------:R1:W5:Y:S02]  /*2ac0*/  LDG.E.U16 R243, desc[UR60][R18.64] ;  /* 0x0000003c12f37981 */ /* 0x000364000c1e1500 */
[----:B0-----:R-:W-:-:S02]  /*2ad0*/  IMAD.WIDE R16, R8, 0x2, R104 ;  /* 0x0000000208107825 */ /* 0x001fc400078e0268 */
[----:B------:R0:W5:Y:S02]  /*2ae0*/  LDG.E.U16 R232, desc[UR60][R20.64] ;  /* 0x0000003c14e87981 */ /* 0x000164000c1e1500 */
[C---:B------:R-:W-:Y:S02]  /*2af0*/  IMAD.WIDE R240, R8.reuse, 0x2, R134 ;  /* 0x0000000208f07825 */ /* 0x040fe400078e0286 */
[----:B------:R0:W5:Y:S02]  /*2b00*/  LDG.E.U16 R229, desc[UR60][R16.64] ;  /* 0x0000003c10e57981 */ /* 0x000164000c1e1500 */
[C---:B------:R-:W-:Y:S02]  /*2b10*/  IMAD.WIDE R218, R8.reuse, 0x2, R118 ;  /* 0x0000000208da7825 */ /* 0x040fe400078e0276 */
[----:B------:R0:W3:Y:S02]  /*2b20*/  LDG.E.U16 R216, desc[UR60][R240.64] ;  /* 0x0000003cf0d87981 */ /* 0x0000e4000c1e1500 */
[----:B------:R-:W-:-:S02]  /*2b30*/  IMAD.WIDE R222, R8, 0x2, R206 ;  /* 0x0000000208de7825 */ /* 0x000fc400078e02ce */
[----:B------:R-:W5:Y:S01]  /*2b40*/  LDG.E.U16 R218, desc[UR60][R218.64] ;  /* 0x0000003cdada7981 */ /* 0x000f62000c1e1500 */
[----:B------:R-:W-:Y:S01]  /*2b50*/  HGMMA.64x32x16.F32 R56, gdesc[UR52].tnspA, R56, gsb0 ;  /* 0x20600000343879f0 */ /* 0x000fe20008000838 */
[C---:B------:R-:W-:Y:S02]  /*2b60*/  IMAD.WIDE R224, R8.reuse, 0x2, R132 ;  /* 0x0000000208e07825 */ /* 0x040fe400078e0284 */
[----:B------:R0:W3:Y:S02]  /*2b70*/  LDG.E.U16 R214, desc[UR60][R222.64] ;  /* 0x0000003cded67981 */ /* 0x0000e4000c1e1500 */
[C---:B------:R-:W-:Y:S02]  /*2b80*/  IMAD.WIDE R226, R8.reuse, 0x2, R122 ;  /* 0x0000000208e27825 */ /* 0x040fe400078e027a */
[----:B------:R0:W5:Y:S02]  /*2b90*/  LDG.E.U16 R234, desc[UR60][R224.64] ;  /* 0x0000003ce0ea7981 */ /* 0x000164000c1e1500 */
[----:B------:R-:W-:-:S02]  /*2ba0*/  IMAD.WIDE R244, R8, 0x2, R110 ;  /* 0x0000000208f47825 */ /* 0x000fc400078e026e */
[----:B------:R-:W5:Y:S02]  /*2bb0*/  LDG.E.U16 R226, desc[UR60][R226.64] ;  /* 0x0000003ce2e27981 */ /* 0x000f64000c1e1500 */
[C---:B-1----:R-:W-:Y:S02]  /*2bc0*/  IMAD.WIDE R18, R8.reuse, 0x2, R98 ;  /* 0x0000000208127825 */ /* 0x042fe400078e0262 */
[----:B------:R1:W5:Y:S02]  /*2bd0*/  LDG.E.U16 R242, desc[UR60][R244.64] ;  /* 0x0000003cf4f27981 */ /* 0x000364000c1e1500 */
[C---:B0-----:R-:W-:Y:S02]  /*2be0*/  IMAD.WIDE R20, R8.reuse, 0x2, R100 ;  /* 0x0000000208147825 */ /* 0x041fe400078e0264 */
[----:B------:R0:W5:Y:S02]  /*2bf0*/  LDG.E.U16 R219, desc[UR60][R18.64] ;  /* 0x0000003c12db7981 */ /* 0x000164000c1e1500 */
[----:B------:R-:W-:-:S02]  /*2c00*/  IMAD.WIDE R16, R8, 0x2, R96 ;  /* 0x0000000208107825 */ /* 0x000fc400078e0260 */
[----:B------:R0:W5:Y:S02]  /*2c10*/  LDG.E.U16 R138, desc[UR60][R20.64] ;  /* 0x0000003c148a7981 */ /* 0x000164000c1e1500 */
[C---:B------:R-:W-:Y:S02]  /*2c20*/  IMAD.WIDE R238, R8.reuse, 0x2, R126 ;  /* 0x0000000208ee7825 */ /* 0x040fe400078e027e */
[----:B------:R0:W5:Y:S02]  /*2c30*/  LDG.E.U16 R227, desc[UR60][R16.64] ;  /* 0x0000003c10e37981 */ /* 0x000164000c1e1500 */
[C---:B------:R-:W-:Y:S02]  /*2c40*/  IMAD.WIDE R240, R8.reuse, 0x2, R102 ;  /* 0x0000000208f07825 */ /* 0x040fe400078e0266 */
[----:B------:R-:W5:Y:S02]  /*2c50*/  LDG.E.U16 R238, desc[UR60][R238.64] ;  /* 0x0000003ceeee7981 */ /* 0x000f64000c1e1500 */
[----:B------:R-:W-:-:S02]  /*2c60*/  IMAD.WIDE R222, R8, 0x2, R116 ;  /* 0x0000000208de7825 */ /* 0x000fc400078e0274 */
[----:B------:R-:W5:Y:S02]  /*2c70*/  LDG.E.U16 R241, desc[UR60][R240.64] ;  /* 0x0000003cf0f17981 */ /* 0x000f64000c1e1500 */
[C---:B------:R-:W-:Y:S02]  /*2c80*/  IMAD.WIDE R224, R8.reuse, 0x2, R106 ;  /* 0x0000000208e07825 */ /* 0x040fe400078e026a */
[----:B------:R-:W5:Y:S02]  /*2c90*/  LDG.E.U16 R222, desc[UR60][R222.64] ;  /* 0x0000003cdede7981 */ /* 0x000f64000c1e1500 */
[C---:B------:R-:W-:Y:S02]  /*2ca0*/  IMAD.WIDE R220, R8.reuse, 0x2, R136 ;  /* 0x0000000208dc7825 */ /* 0x040fe400078e0288 */
[----:B------:R-:W5:Y:S02]  /*2cb0*/  LDG.E.U16 R225, desc[UR60][R224.64] ;  /* 0x0000003ce0e17981 */ /* 0x000f64000c1e1500 */
[----:B-1----:R-:W-:-:S02]  /*2cc0*/  IMAD.WIDE R244, R8, 0x2, R94 ;  /* 0x0000000208f47825 */ /* 0x002fc400078e025e */
[----:B------:R-:W5:Y:S02]  /*2cd0*/  LDG.E.U16 R220, desc[UR60][R220.64] ;  /* 0x0000003cdcdc7981 */ /* 0x000f64000c1e1500 */
[C---:B0-----:R-:W-:Y:S02]  /*2ce0*/  IMAD.WIDE R18, R8.reuse, 0x2, R90 ;  /* 0x0000000208127825 */ /* 0x041fe400078e025a */
[----:B------:R-:W5:Y:S02]  /*2cf0*/  LDG.E.U16 R240, desc[UR60][R244.64] ;  /* 0x0000003cf4f07981 */ /* 0x000f64000c1e1500 */
[C---:B------:R-:W-:Y:S02]  /*2d00*/  IMAD.WIDE R20, R8.reuse, 0x2, R92 ;  /* 0x0000000208147825 */ /* 0x040fe400078e025c */
[----:B------:R-:W5:Y:S02]  /*2d10*/  LDG.E.U16 R239, desc[UR60][R18.64] ;  /* 0x0000003c12ef7981 */ /* 0x000f64000c1e1500 */
[----:B------:R-:W-:-:S02]  /*2d20*/  IMAD.WIDE R16, R8, 0x2, R88 ;  /* 0x0000000208107825 */ /* 0x000fc400078e0258 */
[----:B------:R-:W5:Y:S04]  /*2d30*/  LDG.E.U16 R223, desc[UR60][R20.64] ;  /* 0x0000003c14df7981 */ /* 0x000f68000c1e1500 */
[----:B------:R0:W5:Y:S01]  /*2d40*/  LDG.E.U16 R224, desc[UR60][R16.64] ;  /* 0x0000003c10e07981 */ /* 0x000162000c1e1500 */
[----:B------:R-:W-:Y:S02]  /*2d50*/  WARPGROUP.DEPBAR.LE gsb0, 0x0 ;  /* 0x00008000000079c5 */ /* 0x000fe40000010000 */
[----:B------:R-:W-:Y:S01]  /*2d60*/  FMUL R15, R72, UR5 ;  /* 0x00000005480f7c20 */ /* 0x000fe20008400000 */
[----:B------:R-:W-:-:S05]  /*2d70*/  FMUL R22, R73, UR5 ;  /* 0x0000000549167c20 */ /* 0x000fca0008400000 */
[----:B------:R-:W-:Y:S01]  /*2d80*/  FMNMX R22, R15, R22, !PT ;  /* 0x000000160f167209 */ /* 0x000fe20007800000 */
        /* <DEDUP_REMOVED lines=26> */
[----:B------:R-:W-:Y:S01]  /*2f30*/  FMUL R15, R69, UR5 ;  /* 0x00000005450f7c20 */ /* 0x000fe20008400000 */
[----:B0-----:R-:W-:-:S04]  /*2f40*/  FMUL R16, R75, UR5 ;  /* 0x000000054b107c20 */ /* 0x001fc80008400000 */
[----:B------:R-:W-:Y:S01]  /*2f50*/  FMNMX R22, R15, R22, !PT ;  /* 0x000000160f167209 */ /* 0x000fe20007800000 */
[----:B------:R-:W-:-:S04]  /*2f60*/  FMUL R15, R74, UR5 ;  /* 0x000000054a0f7c20 */ /* 0x000fc80008400000 */
[----:B------:R-:W0:Y:S01]  /*2f70*/  SHFL.BFLY PT, R19, R22, 0x2, 0x1f ;  /* 0x0c401f0016137f89 */ /* 0x000e2200000e0000 */
        /* <DEDUP_REMOVED lines=8> */
[----:B0-----:R-:W-:-:S04]  /*3000*/  FMNMX R15, R22, R19, !PT ;  /* 0x00000013160f7209 */ /* 0x001fc80007800000 */
[----:B------:R-:W-:Y:S01]  /*3010*/  FMNMX R17, R16, R17, !PT ;  /* 0x0000001110117209 */ /* 0x000fe20007800000 */
[----:B------:R-:W-:Y:S01]  /*3020*/  FMUL R16, R86, UR5 ;  /* 0x0000000556107c20 */ /* 0x000fe20008400000 */
[----:B------:R-:W0:Y:S04]  /*3030*/  SHFL.BFLY PT, R20, R15, 0x1, 0x1f ;  /* 0x0c201f000f147f89 */ /* 0x000e2800000e0000 */
        /* <DEDUP_REMOVED lines=8> */
[----:B0-----:R-:W-:Y:S01]  /*30c0*/  FMNMX R16, R15, R20, !PT ;  /* 0x000000140f107209 */ /* 0x001fe20007800000 */
[----:B------:R-:W-:-:S03]  /*30d0*/  FMUL R15, R63, UR5 ;  /* 0x000000053f0f7c20 */ /* 0x000fc60008400000 */
[----:B------:R-:W-:Y:S01]  /*30e0*/  FMNMX R18, R17, R18, !PT ;  /* 0x0000001211127209 */ /* 0x000fe20007800000 */
[----:B------:R-:W-:-:S03]  /*30f0*/  FMUL R17, R66, UR5 ;  /* 0x0000000542117c20 */ /* 0x000fc60008400000 */
[----:B------:R-:W-:Y:S02]  /*3100*/  FMNMX R18, R15, R18, !PT ;  /* 0x000000120f127209 */ /* 0x000fe40007800000 */
[----:B------:R-:W-:Y:S02]  /*3110*/  FMNMX R16, R16, R7, !PT ;  /* 0x0000000710107209 */ /* 0x000fe40007800000 */
[----:B------:R-:W-:Y:S01]  /*3120*/  FMNMX R20, R17, R18, !PT ;  /* 0x0000001211147209 */ /* 0x000fe20007800000 */
[----:B------:R-:W-:Y:S01]  /*3130*/  FMUL R17, R67, UR5 ;  /* 0x0000000543117c20 */ /* 0x000fe20008400000 */
[----:B------:R-:W-:Y:S01]  /*3140*/  FMUL R19, R70, UR5 ;  /* 0x0000000546137c20 */ /* 0x000fe20008400000 */
[----:B------:R-:W-:-:S03]  /*3150*/  FFMA R76, R76, UR5, -R16 ;  /* 0x000000054c4c7c23 */ /* 0x000fc60008000810 */
[----:B------:R-:W-:Y:S01]  /*3160*/  FMNMX R20, R17, R20, !PT ;  /* 0x0000001411147209 */ /* 0x000fe20007800000 */
[----:B------:R-:W-:Y:S01]  /*3170*/  FMUL R17, R76, 1.4426950216293334961 ;  /* 0x3fb8aa3b4c117820 */ /* 0x000fe20000400000 */
[----:B------:R-:W-:Y:S02]  /*3180*/  FMUL R76, R71, UR5 ;  /* 0x00000005474c7c20 */ /* 0x000fe40008400000 */
[----:B------:R-:W-:Y:S01]  /*3190*/  FMNMX R19, R19, R20, !PT ;  /* 0x0000001413137209 */ /* 0x000fe20007800000 */
[----:B------:R-:W-:-:S03]  /*31a0*/  FFMA R77, R77, UR5, -R16 ;  /* 0x000000054d4d7c23 */ /* 0x000fc60008000810 */
[----:B------:R-:W-:Y:S01]  /*31b0*/  FMNMX R76, R76, R19, !PT ;  /* 0x000000134c4c7209 */ /* 0x000fe20007800000 */
[----:B------:R-:W-:-:S04]  /*31c0*/  FMUL R20, R77, 1.4426950216293334961 ;  /* 0x3fb8aa3b4d147820 */ /* 0x000fc80000400000 */
[----:B------:R-:W0:Y:S01]  /*31d0*/  SHFL.BFLY PT, R77, R76, 0x2, 0x1f ;  /* 0x0c401f004c4d7f89 */ /* 0x000e2200000e0000 */
[--C-:B------:R-:W-:Y:S01]  /*31e0*/  FFMA R73, R73, UR5, -R16.reuse ;  /* 0x0000000549497c23 */ /* 0x100fe20008000810 */
[--C-:B------:R-:W-:Y:S01]  /*31f0*/  FFMA R56, R56, UR5, -R16.reuse ;  /* 0x0000000538387c23 */ /* 0x100fe20008000810 */
[----:B------:R-:W-:Y:S02]  /*3200*/  FFMA R57, R57, UR5, -R16 ;  /* 0x0000000539397c23 */ /* 0x000fe40008000810 */
[----:B------:R-:W-:Y:S01]  /*3210*/  FMUL R18, R73, 1.4426950216293334961 ;  /* 0x3fb8aa3b49127820 */ /* 0x000fe20000400000 */
[----:B------:R-:W-:Y:S01]  /*3220*/  FMUL R73, R56, 1.4426950216293334961 ;  /* 0x3fb8aa3b38497820 */ /* 0x000fe20000400000 */
[----:B0-----:R-:W-:Y:S01]  /*3230*/  FMNMX R56, R76, R77, !PT ;  /* 0x0000004d4c387209 */ /* 0x001fe20007800000 */
[----:B------:R-:W-:-:S04]  /*3240*/  FMUL R76, R57, 1.4426950216293334961 ;  /* 0x3fb8aa3b394c7820 */ /* 0x000fc80000400000 */
[----:B------:R-:W0:Y:S01]  /*3250*/  SHFL.BFLY PT, R57, R56, 0x1, 0x1f ;  /* 0x0c201f0038397f89 */ /* 0x000e2200000e0000 */
[--C-:B------:R-:W-:Y:S01]  /*3260*/  FFMA R72, R72, UR5, -R16.reuse ;  /* 0x0000000548487c23 */ /* 0x100fe20008000810 */
[--C-:B------:R-:W-:Y:S01]  /*3270*/  FFMA R85, R85, UR5, -R16.reuse ;  /* 0x0000000555557c23 */ /* 0x100fe20008000810 */
[--C-:B------:R-:W-:Y:S02]  /*3280*/  FFMA R60, R60, UR5, -R16.reuse ;  /* 0x000000053c3c7c23 */ /* 0x100fe40008000810 */
[----:B------:R-:W-:Y:S01]  /*3290*/  FMUL R15, R72, 1.4426950216293334961 ;  /* 0x3fb8aa3b480f7820 */ /* 0x000fe20000400000 */
[----:B------:R-:W-:Y:S01]  /*32a0*/  FMUL R72, R85, 1.4426950216293334961 ;  /* 0x3fb8aa3b55487820 */ /* 0x000fe20000400000 */
[----:B------:R-:W-:Y:S01]  /*32b0*/  FADD R7, -R16, R7 ;  /* 0x0000000710077221 */ /* 0x000fe20000000100 */
[----:B------:R-:W-:Y:S01]  /*32c0*/  FMUL R60, R60, 1.4426950216293334961 ;  /* 0x3fb8aa3b3c3c7820 */ /* 0x000fe20000400000 */
[--C-:B------:R-:W-:Y:S01]  /*32d0*/  FFMA R61, R61, UR5, -R16.reuse ;  /* 0x000000053d3d7c23 */ /* 0x100fe20008000810 */
[--C-:B------:R-:W-:Y:S01]  /*32e0*/  FFMA R80, R80, UR5, -R16.reuse ;  /* 0x0000000550507c23 */ /* 0x100fe20008000810 */
[--C-:B------:R-:W-:Y:S01]  /*32f0*/  FFMA R65, R65, UR5, -R16.reuse ;  /* 0x0000000541417c23 */ /* 0x100fe20008000810 */
[----:B------:R-:W-:Y:S01]  /*3300*/  FFMA R84, R84, UR5, -R16 ;  /* 0x0000000554547c23 */ /* 0x000fe20008000810 */
[----:B0-----:R-:W-:-:S04]  /*3310*/  FMNMX R57, R56, R57, !PT ;  /* 0x0000003938397209 */ /* 0x001fc80007800000 */
[----:B------:R-:W-:Y:S01]  /*3320*/  FMNMX R85, R57, R14, !PT ;  /* 0x0000000e39557209 */ /* 0x000fe20007800000 */
[----:B------:R-:W-:Y:S01]  /*3330*/  FMUL R57, R7, 1.4426950216293334961 ;  /* 0x3fb8aa3b07397820 */ /* 0x000fe20000400000 */
[----:B------:R0:W-:Y:S03]  /*3340*/  MUFU.EX2 R77, R60 ;  /* 0x0000003c004d7308 */ /* 0x0001e60000000800 */
[--C-:B------:R-:W-:Y:S01]  /*3350*/  FFMA R75, R75, UR5, -R85.reuse ;  /* 0x000000054b4b7c23 */ /* 0x100fe20008000855 */
[--C-:B------:R-:W-:Y:S01]  /*3360*/  FFMA R56, R78, UR5, -R85.reuse ;  /* 0x000000054e387c23 */ /* 0x100fe20008000855 */
[----:B------:R-:W-:Y:S01]  /*3370*/  FMUL R61, R61, 1.4426950216293334961 ;  /* 0x3fb8aa3b3d3d7820 */ /* 0x000fe20000400000 */
[--C-:B------:R-:W-:Y:S01]  /*3380*/  FFMA R7, R74, UR5, -R85.reuse ;  /* 0x000000054a077c23 */ /* 0x100fe20008000855 */
[--C-:B------:R-:W-:Y:S01]  /*3390*/  FFMA R79, R79, UR5, -R85.reuse ;  /* 0x000000054f4f7c23 */ /* 0x100fe20008000855 */
[----:B------:R1:W5:Y:S01]  /*33a0*/  MUFU.EX2 R74, R57 ;  /* 0x00000039004a7308 */ /* 0x0003620000000800 */
[----:B0-----:R-:W-:Y:S01]  /*33b0*/  FMUL R60, R75, 1.4426950216293334961 ;  /* 0x3fb8aa3b4b3c7820 */ /* 0x001fe20000400000 */
[----:B------:R-:W-:Y:S01]  /*33c0*/  FMUL R65, R65, 1.4426950216293334961 ;  /* 0x3fb8aa3b41417820 */ /* 0x000fe20000400000 */
[----:B------:R-:W-:Y:S01]  /*33d0*/  FMUL R75, R56, 1.4426950216293334961 ;  /* 0x3fb8aa3b384b7820 */ /* 0x000fe20000400000 */
[----:B------:R-:W-:Y:S01]  /*33e0*/  FMUL R19, R80, 1.4426950216293334961 ;  /* 0x3fb8aa3b50137820 */ /* 0x000fe20000400000 */
[----:B------:R-:W-:Y:S01]  /*33f0*/  LOP3.LUT R56, R0, 0xc0, RZ, 0xc0, !PT ;  /* 0x000000c000387812 */ /* 0x000fe200078ec0ff */
[----:B------:R-:W-:Y:S01]  /*3400*/  FMUL R21, R84, 1.4426950216293334961 ;  /* 0x3fb8aa3b54157820 */ /* 0x000fe20000400000 */
[--C-:B-1----:R-:W-:Y:S01]  /*3410*/  FFMA R57, R82, UR5, -R85.reuse ;  /* 0x0000000552397c23 */ /* 0x102fe20008000855 */
[----:B------:R0:W-:Y:S01]  /*3420*/  MUFU.EX2 R80, R61 ;  /* 0x0000003d00507308 */ /* 0x0001e20000000800 */
[----:B------:R-:W-:-:S07]  /*3430*/  FFMA R83, R83, UR5, -R85 ;  /* 0x0000000553537c23 */ /* 0x000fce0008000855 */
[----:B------:R1:W-:Y:S01]  /*3440*/  MUFU.EX2 R84, R65 ;  /* 0x0000004100547308 */ /* 0x0003e20000000800 */
[----:B0-----:R-:W-:Y:S01]  /*3450*/  FMUL R61, R79, 1.4426950216293334961 ;  /* 0x3fb8aa3b4f3d7820 */ /* 0x001fe20000400000 */
[----:B------:R-:W-:Y:S01]  /*3460*/  FMUL R79, R57, 1.4426950216293334961 ;  /* 0x3fb8aa3b394f7820 */ /* 0x000fe20000400000 */
[----:B------:R-:W-:Y:S01]  /*3470*/  FFMA R57, R86, UR5, -R85 ;  /* 0x0000000556397c23 */ /* 0x000fe20008000855 */
[----:B-1----:R-:W-:Y:S02]  /*3480*/  SHF.R.U32.HI R65, RZ, 0x2, R56 ;  /* 0x00000002ff417819 */ /* 0x002fe40000011638 */
[----:B------:R-:W-:Y:S01]  /*3490*/  SHF.L.U32 R56, R0, 0x1, RZ ;  /* 0x0000000100387819 */ /* 0x000fe200000006ff */
[----:B------:R-:W-:Y:S01]  /*34a0*/  FMUL R57, R57, 1.4426950216293334961 ;  /* 0x3fb8aa3b39397820 */ /* 0x000fe20000400000 */
[----:B------:R0:W-:Y:S02]  /*34b0*/  MUFU.EX2 R78, R60 ;  /* 0x0000003c004e7308 */ /* 0x0001e40000000800 */
[----:B------:R-:W-:Y:S01]  /*34c0*/  LOP3.LUT R56, R65, 0x1fe, R56, 0x78, !PT ;  /* 0x000001fe41387812 */ /* 0x000fe200078e7838 */
[----:B------:R-:W-:Y:S01]  /*34d0*/  BAR.SYNC.DEFER_BLOCKING 0x0 ;  /* 0x0000000000007b1d */ /* 0x000fe20000010000 */
[----:B0-----:R-:W-:-:S05]  /*34e0*/  FMUL R60, R83, 1.4426950216293334961 ;  /* 0x3fb8aa3b533c7820 */ /* 0x001fca0000400000 */
[----:B------:R0:W-:Y:S02]  /*34f0*/  MUFU.EX2 R83, R57 ;  /* 0x0000003900537308 */ /* 0x0001e40000000800 */
[----:B0-----:R-:W-:Y:S01]  /*3500*/  LOP3.LUT R57, R56, 0x40, RZ, 0x3c, !PT ;  /* 0x0000004038397812 */ /* 0x001fe200078e3cff */
[----:B--2---:R-:W-:Y:S04]  /*3510*/  STS.U16 [R56+UR4+0x4000], R212 ;  /* 0x004000d438007988 */ /* 0x004fe80008000404 */
[----:B----4-:R-:W-:Y:S04]  /*3520*/  STS.U16 [R56+UR4+0x4400], R213 ;  /* 0x004400d538007988 */ /* 0x010fe80008000404 */
[----:B---3--:R-:W-:Y:S04]  /*3530*/  STS.U16 [R56+UR4+0x4800], R214 ;  /* 0x004800d638007988 */ /* 0x008fe80008000404 */
[----:B------:R-:W-:Y:S04]  /*3540*/  STS.U16 [R56+UR4+0x4c00], R215 ;  /* 0x004c00d738007988 */ /* 0x000fe80008000404 */
        /* <DEDUP_REMOVED lines=29> */
[----:B--2---:R-:W2:Y:S01]  /*3720*/  FENCE.VIEW.ASYNC.S ;  /* 0x00000000000073c6 */ /* 0x004ea20000000000 */
[----:B------:R-:W-:Y:S01]  /*3730*/  FFMA R81, R81, UR5, -R16 ;  /* 0x0000000551517c23 */ /* 0x000fe20008000810 */
[--C-:B------:R-:W-:Y:S01]  /*3740*/  FFMA R71, R71, UR5, -R85.reuse ;  /* 0x0000000547477c23 */ /* 0x100fe20008000855 */
[----:B0-----:R-:W-:Y:S01]  /*3750*/  FADD R56, -R85, R14 ;  /* 0x0000000e55387221 */ /* 0x001fe20000000100 */
[--C-:B------:R-:W-:Y:S01]  /*3760*/  FFMA R64, R64, UR5, -R16.reuse ;  /* 0x0000000540407c23 */ /* 0x100fe20008000810 */
[--C-:B------:R-:W-:Y:S01]  /*3770*/  FFMA R68, R68, UR5, -R16.reuse ;  /* 0x0000000544447c23 */ /* 0x100fe20008000810 */
[----:B------:R-:W-:Y:S01]  /*3780*/  FFMA R69, R69, UR5, -R16 ;  /* 0x0000000545457c23 */ /* 0x000fe20008000810 */
[--C-:B------:R-:W-:Y:S01]  /*3790*/  FFMA R87, R87, UR5, -R85.reuse ;  /* 0x0000000557577c23 */ /* 0x100fe20008000855 */
[--C-:B------:R-:W-:Y:S01]  /*37a0*/  FFMA R58, R58, UR5, -R85.reuse ;  /* 0x000000053a3a7c23 */ /* 0x100fe20008000855 */
[--C-:B------:R-:W-:Y:S01]  /*37b0*/  FFMA R59, R59, UR5, -R85.reuse ;  /* 0x000000053b3b7c23 */ /* 0x100fe20008000855 */
[--C-:B------:R-:W-:Y:S01]  /*37c0*/  FFMA R62, R62, UR5, -R85.reuse ;  /* 0x000000053e3e7c23 */ /* 0x100fe20008000855 */
[--C-:B------:R-:W-:Y:S01]  /*37d0*/  FFMA R63, R63, UR5, -R85.reuse ;  /* 0x000000053f3f7c23 */ /* 0x100fe20008000855 */
[--C-:B------:R-:W-:Y:S01]  /*37e0*/  FFMA R66, R66, UR5, -R85.reuse ;  /* 0x0000000542427c23 */ /* 0x100fe20008000855 */
[--C-:B------:R-:W-:Y:S01]  /*37f0*/  FFMA R67, R67, UR5, -R85.reuse ;  /* 0x0000000543437c23 */ /* 0x100fe20008000855 */
[----:B------:R-:W-:Y:S01]  /*3800*/  FFMA R70, R70, UR5, -R85 ;  /* 0x0000000546467c23 */ /* 0x000fe20008000855 */
[----:B------:R-:W-:Y:S01]  /*3810*/  R2UR UR6, R6 ;  /* 0x00000000060672ca */ /* 0x000fe200000e0000 */
[----:B------:R-:W-:Y:S01]  /*3820*/  FMUL R22, R81, 1.4426950216293334961 ;  /* 0x3fb8aa3b51167820 */ /* 0x000fe20000400000 */
[----:B------:R-:W-:Y:S01]  /*3830*/  R2UR UR37, R13 ;  /* 0x000000000d2572ca */ /* 0x000fe200000e0000 */
[----:B------:R-:W-:Y:S01]  /*3840*/  FMUL R7, R7, 1.4426950216293334961 ;  /* 0x3fb8aa3b07077820 */ /* 0x000fe20000400000 */
[----:B------:R-:W-:Y:S01]  /*3850*/  FMUL R56, R56, 1.4426950216293334961 ;  /* 0x3fb8aa3b38387820 */ /* 0x000fe20000400000 */
[----:B------:R-:W-:Y:S01]  /*3860*/  FMUL R13, R71, 1.4426950216293334961 ;  /* 0x3fb8aa3b470d7820 */ /* 0x000fe20000400000 */
[----:B------:R0:W-:Y:S01]  /*3870*/  MUFU.EX2 R82, R61 ;  /* 0x0000003d00527308 */ /* 0x0001e20000000800 */
[----:B------:R-:W-:Y:S01]  /*3880*/  FMUL R64, R64, 1.4426950216293334961 ;  /* 0x3fb8aa3b40407820 */ /* 0x000fe20000400000 */
[----:B------:R-:W-:Y:S01]  /*3890*/  FMUL R68, R68, 1.4426950216293334961 ;  /* 0x3fb8aa3b44447820 */ /* 0x000fe20000400000 */
[----:B------:R-:W-:Y:S01]  /*38a0*/  FMUL R69, R69, 1.4426950216293334961 ;  /* 0x3fb8aa3b45457820 */ /* 0x000fe20000400000 */
[----:B------:R-:W-:Y:S01]  /*38b0*/  FMUL R58, R58, 1.4426950216293334961 ;  /* 0x3fb8aa3b3a3a7820 */ /* 0x000fe20000400000 */
[----:B------:R-:W-:Y:S01]  /*38c0*/  FMUL R59, R59, 1.4426950216293334961 ;  /* 0x3fb8aa3b3b3b7820 */ /* 0x000fe20000400000 */
[----:B------:R-:W-:Y:S01]  /*38d0*/  FMUL R62, R62, 1.4426950216293334961 ;  /* 0x3fb8aa3b3e3e7820 */ /* 0x000fe20000400000 */
[----:B------:R-:W-:Y:S01]  /*38e0*/  FMUL R63, R63, 1.4426950216293334961 ;  /* 0x3fb8aa3b3f3f7820 */ /* 0x000fe20000400000 */
[----:B------:R-:W-:Y:S01]  /*38f0*/  FMUL R66, R66, 1.4426950216293334961 ;  /* 0x3fb8aa3b42427820 */ /* 0x000fe20000400000 */
[----:B0-----:R-:W-:Y:S01]  /*3900*/  FMUL R61, R87, 1.4426950216293334961 ;  /* 0x3fb8aa3b573d7820 */ /* 0x001fe20000400000 */
[----:B------:R-:W-:Y:S01]  /*3910*/  FMUL R67, R67, 1.4426950216293334961 ;  /* 0x3fb8aa3b43437820 */ /* 0x000fe20000400000 */
[----:B------:R-:W-:Y:S01]  /*3920*/  FMUL R70, R70, 1.4426950216293334961 ;  /* 0x3fb8aa3b46467820 */ /* 0x000fe20000400000 */
[----:B------:R-:W0:Y:S01]  /*3930*/  MUFU.EX2 R217, R56 ;  /* 0x0000003800d97308 */ /* 0x000e220000000800 */
[----:B------:R-:W-:-:S07]  /*3940*/  USHF.L.U32 UR6, UR6, 0x7, URZ ;  /* 0x0000000706067899 */ /* 0x000fce000800063f */
[----:B------:R-:W-:Y:S08]  /*3950*/  MUFU.EX2 R15, R15 ;  /* 0x0000000f000f7308 */ /* 0x000ff00000000800 */
[----:B------:R-:W3:Y:S08]  /*3960*/  MUFU.EX2 R18, R18 ;  /* 0x0000001200127308 */ /* 0x000ef00000000800 */
[----:B------:R-:W-:Y:S08]  /*3970*/  MUFU.EX2 R17, R17 ;  /* 0x0000001100117308 */ /* 0x000ff00000000800 */
[----:B------:R-:W4:Y:S08]  /*3980*/  MUFU.EX2 R20, R20 ;  /* 0x0000001400147308 */ /* 0x000f300000000800 */
[----:B------:R-:W-:Y:S08]  /*3990*/  MUFU.EX2 R19, R19 ;  /* 0x0000001300137308 */ /* 0x000ff00000000800 */
[----:B------:R-:W5:Y:S08]  /*39a0*/  MUFU.EX2 R22, R22 ;  /* 0x0000001600167308 */ /* 0x000f700000000800 */
[----:B------:R-:W-:Y:S08]  /*39b0*/  MUFU.EX2 R21, R21 ;  /* 0x0000001500157308 */ /* 0x000ff00000000800 */
[----:B------:R-:W-:Y:S08]  /*39c0*/  MUFU.EX2 R72, R72 ;  /* 0x0000004800487308 */ /* 0x000ff00000000800 */
[----:B------:R-:W-:Y:S08]  /*39d0*/  MUFU.EX2 R73, R73 ;  /* 0x0000004900497308 */ /* 0x000ff00000000800 */
[----:B------:R-:W-:Y:S08]  /*39e0*/  MUFU.EX2 R76, R76 ;  /* 0x0000004c004c7308 */ /* 0x000ff00000000800 */
[----:B------:R-:W-:Y:S08]  /*39f0*/  MUFU.EX2 R81, R64 ;  /* 0x0000004000517308 */ /* 0x000ff00000000800 */
[----:B------:R-:W-:Y:S08]  /*3a00*/  MUFU.EX2 R221, R68 ;  /* 0x0000004400dd7308 */ /* 0x000ff00000000800 */
[----:B------:R-:W-:Y:S08]  /*3a10*/  MUFU.EX2 R244, R69 ;  /* 0x0000004500f47308 */ /* 0x000ff00000000800 */
[----:B------:R-:W1:Y:S08]  /*3a20*/  MUFU.EX2 R7, R7 ;  /* 0x0000000700077308 */ /* 0x000e700000000800 */
[----:B------:R-:W2:Y:S08]  /*3a30*/  MUFU.EX2 R75, R75 ;  /* 0x0000004b004b7308 */ /* 0x000eb00000000800 */
[----:B------:R-:W-:Y:S08]  /*3a40*/  MUFU.EX2 R79, R79 ;  /* 0x0000004f004f7308 */ /* 0x000ff00000000800 */
[----:B------:R-:W2:Y:S08]  /*3a50*/  MUFU.EX2 R86, R60 ;  /* 0x0000003c00567308 */ /* 0x000eb00000000800 */
[----:B------:R-:W2:Y:S08]  /*3a60*/  MUFU.EX2 R212, R61 ;  /* 0x0000003d00d47308 */ /* 0x000eb00000000800 */
[----:B------:R4:W-:Y:S08]  /*3a70*/  MUFU.EX2 R87, R58 ;  /* 0x0000003a00577308 */ /* 0x0009f00000000800 */
[----:B------:R2:W2:Y:S08]  /*3a80*/  MUFU.EX2 R214, R59 ;  /* 0x0000003b00d67308 */ /* 0x0004b00000000800 */
[----:B------:R2:W-:Y:S08]  /*3a90*/  MUFU.EX2 R213, R62 ;  /* 0x0000003e00d57308 */ /* 0x0005f00000000800 */
[----:B------:R2:W2:Y:S08]  /*3aa0*/  MUFU.EX2 R216, R63 ;  /* 0x0000003f00d87308 */ /* 0x0004b00000000800 */
[----:B------:R2:W-:Y:S08]  /*3ab0*/  MUFU.EX2 R215, R66 ;  /* 0x0000004200d77308 */ /* 0x0005f00000000800 */
[----:B------:R2:W2:Y:S08]  /*3ac0*/  MUFU.EX2 R218, R67 ;  /* 0x0000004300da7308 */ /* 0x0004b00000000800 */
[----:B------:R2:W-:Y:S08]  /*3ad0*/  MUFU.EX2 R14, R70 ;  /* 0x00000046000e7308 */ /* 0x0005f00000000800 */
[----:B------:R-:W2:Y:S01]  /*3ae0*/  MUFU.EX2 R13, R13 ;  /* 0x0000000d000d7308 */ /* 0x000ea20000000800 */
[----:B------:R-:W-:-:S02]  /*3af0*/  ULOP3.LUT UR6, UR6, 0x200, URZ, 0xc0, !UPT ;  /* 0x0000020006067892 */ /* 0x000fc4000f8ec03f */
[----:B------:R-:W-:Y:S01]  /*3b00*/  UIADD3 UR7, UR4, 0x4000, URZ ;  /* 0x0000400004077890 */ /* 0x000fe2000fffe03f */
[-C--:B------:R-:W-:Y:S01]  /*3b10*/  FMUL R24, R24, R74.reuse ;  /* 0x0000004a18187220 */ /* 0x080fe20000400000 */
[-C--:B------:R-:W-:Y:S01]  /*3b20*/  FMUL R25, R25, R74.reuse ;  /* 0x0000004a19197220 */ /* 0x080fe20000400000 */
[-C--:B------:R-:W-:Y:S01]  /*3b30*/  FMUL R28, R28, R74.reuse ;  /* 0x0000004a1c1c7220 */ /* 0x080fe20000400000 */
[----:B------:R-:W-:Y:S01]  /*3b40*/  ULEA.HI UR6, UR7, UR6, URZ, 0x1c ;  /* 0x0000000607067291 */ /* 0x000fe2000f8fe03f */
[-C--:B------:R-:W-:Y:S01]  /*3b50*/  FMUL R29, R29, R74.reuse ;  /* 0x0000004a1d1d7220 */ /* 0x080fe20000400000 */
        /* <DEDUP_REMOVED lines=11> */
[-C--:B0-----:R-:W-:Y:S01]  /*3c10*/  FMUL R26, R26, R217.reuse ;  /* 0x000000d91a1a7220 */ /* 0x081fe20000400000 */
        /* <DEDUP_REMOVED lines=14> */
[----:B------:R-:W-:Y:S01]  /*3d00*/  FMUL R53, R53, R74 ;  /* 0x0000004a35357220 */ /* 0x000fe20000400000 */
[----:B------:R-:W-:Y:S01]  /*3d10*/  FMUL R55, R55, R217 ;  /* 0x000000d937377220 */ /* 0x000fe20000400000 */
[----:B---3--:R-:W-:Y:S01]  /*3d20*/  F2FP.F16.F32.PACK_AB R56, R18, R15 ;  /* 0x0000000f1238723e */ /* 0x008fe200000000ff */
[----:B------:R-:W-:Y:S01]  /*3d30*/  ULOP3.LUT UR6, UR6, 0x3fff, URZ, 0xc0, !UPT ;  /* 0x00003fff06067892 */ /* 0x000fe2000f8ec03f */
[----:B----4-:R-:W-:-:S02]  /*3d40*/  F2FP.F16.F32.PACK_AB R58, R20, R17 ;  /* 0x00000011143a723e */ /* 0x010fc400000000ff */
[----:B-----5:R-:W-:Y:S02]  /*3d50*/  F2FP.F16.F32.PACK_AB R60, R22, R19 ;  /* 0x00000013163c723e */ /* 0x020fe400000000ff */
[----:B-1----:R-:W-:Y:S02]  /*3d60*/  F2FP.F16.F32.PACK_AB R57, R78, R7 ;  /* 0x000000074e39723e */ /* 0x002fe400000000ff */
[----:B--2---:R-:W-:Y:S02]  /*3d70*/  F2FP.F16.F32.PACK_AB R59, R82, R75 ;  /* 0x0000004b523b723e */ /* 0x004fe400000000ff */
[----:B------:R-:W-:Y:S02]  /*3d80*/  F2FP.F16.F32.PACK_AB R61, R86, R79 ;  /* 0x0000004f563d723e */ /* 0x000fe400000000ff */
[----:B------:R-:W-:Y:S02]  /*3d90*/  F2FP.F16.F32.PACK_AB R62, R72, R21 ;  /* 0x00000015483e723e */ /* 0x000fe400000000ff */
[----:B------:R-:W-:-:S02]  /*3da0*/  F2FP.F16.F32.PACK_AB R63, R212, R83 ;  /* 0x00000053d43f723e */ /* 0x000fc400000000ff */
[----:B------:R-:W-:Y:S02]  /*3db0*/  F2FP.F16.F32.PACK_AB R64, R76, R73 ;  /* 0x000000494c40723e */ /* 0x000fe400000000ff */
[----:B------:R-:W-:Y:S02]  /*3dc0*/  F2FP.F16.F32.PACK_AB R65, R214, R87 ;  /* 0x00000057d641723e */ /* 0x000fe400000000ff */
[----:B------:R-:W-:Y:S02]  /*3dd0*/  F2FP.F16.F32.PACK_AB R66, R80, R77 ;  /* 0x0000004d5042723e */ /* 0x000fe400000000ff */
[----:B------:R-:W-:Y:S02]  /*3de0*/  F2FP.F16.F32.PACK_AB R67, R216, R213 ;  /* 0x000000d5d843723e */ /* 0x000fe400000000ff */
[----:B------:R-:W-:Y:S02]  /*3df0*/  F2FP.F16.F32.PACK_AB R68, R84, R81 ;  /* 0x000000515444723e */ /* 0x000fe400000000ff */
[----:B------:R-:W-:-:S02]  /*3e00*/  F2FP.F16.F32.PACK_AB R69, R218, R215 ;  /* 0x000000d7da45723e */ /* 0x000fc400000000ff */
[----:B------:R-:W-:Y:S02]  /*3e10*/  F2FP.F16.F32.PACK_AB R70, R244, R221 ;  /* 0x000000ddf446723e */ /* 0x000fe400000000ff */
[----:B------:R-:W-:Y:S01]  /*3e20*/  F2FP.F16.F32.PACK_AB R71, R13, R14 ;  /* 0x0000000e0d47723e */ /* 0x000fe200000000ff */
[----:B------:R-:W-:Y:S06]  /*3e30*/  BAR.SYNC.DEFER_BLOCKING 0x0 ;  /* 0x0000000000007b1d */ /* 0x000fec0000010000 */
[----:B------:R-:W-:Y:S01]  /*3e40*/  UMOV UR7, 0x40000040 ;  /* 0x4000004000077882 */ /* 0x000fe20000000000 */
[----:B------:R-:W-:-:S06]  /*3e50*/  WARPGROUP.ARRIVE ;  /* 0x00000000000079c5 */ /* 0x000fcc0000000000 */
[----:B------:R-:W-:Y:S01]  /*3e60*/  HGMMA.64x64x16.F32 R24, R56, gdesc[UR4], R24 ;  /* 0x00e0000438187df0 */ /* 0x000fe20008700818 */
[----:B------:R-:W-:-:S03]  /*3e70*/  UIADD3 UR36, UP0, UR6, 0x2, URZ ;  /* 0x0000000206247890 */ /* 0x000fc6000ff1e03f */
[----:B------:R-:W-:Y:S02]  /*3e80*/  UMOV UR6, URZ ;  /* 0x0000003f00067c82 */ /* 0x000fe40008000000 */
[----:B------:R-:W-:-:S03]  /*3e90*/  UIADD3.X UR7, UR6, 0x40000040, URZ, UP0, !UPT ;  /* 0x4000004006077890 */ /* 0x000fc600087fe43f */
[----:B------:R-:W-:-:S06]  /*3ea0*/  UMOV UR6, UR36 ;  /* 0x0000002400067c82 */ /* 0x000fcc0008000000 */
[----:B------:R-:W-:Y:S01]  /*3eb0*/  HGMMA.64x64x16.F32 R24, R60, gdesc[UR4], R24 ;  /* 0x00e000043c187df0 */ /* 0x000fe20008700818 */
[----:B------:R-:W-:Y:S01]  /*3ec0*/  UIADD3.64 UR58, UR6, 0x2, URZ ;  /* 0x00000002063a7897 */ /* 0x000fe2000fffe03f */
[----:B------:R-:W-:Y:S01]  /*3ed0*/  FADD R18, R15, R18 ;  /* 0x000000120f127221 */ /* 0x000fe20000000000 */
[----:B------:R-:W-:-:S03]  /*3ee0*/  FADD R78, R7, R78 ;  /* 0x0000004e074e7221 */ /* 0x000fc60000000000 */
        /* <DEDUP_REMOVED lines=11> */
[----:B------:R-:W-:Y:S01]  /*3fa0*/  HGMMA.64x64x16.F32 R24, R64, gdesc[UR56], R24 ;  /* 0x00e0003840187df0 */ /* 0x000fe20008700818 */
[----:B------:R-:W-:Y:S02]  /*3fb0*/  FADD R212, R212, R83 ;  /* 0x00000053d4d47221 */ /* 0x000fe40000000000 */
[----:B------:R-:W-:Y:S02]  /*3fc0*/  FADD R73, R73, R72 ;  /* 0x0000004849497221 */ /* 0x000fe40000000000 */
[----:B------:R-:W-:Y:S02]  /*3fd0*/  FADD R87, R87, R212 ;  /* 0x000000d457577221 */ /* 0x000fe40000000000 */
[----:B------:R-:W-:Y:S02]  /*3fe0*/  FADD R76, R76, R73 ;  /* 0x000000494c4c7221 */ /* 0x000fe40000000000 */
[----:B------:R-:W-:-:S02]  /*3ff0*/  FADD R214, R214, R87 ;  /* 0x00000057d6d67221 */ /* 0x000fc40000000000 */
[----:B------:R-:W-:Y:S02]  /*4000*/  FADD R77, R77, R76 ;  /* 0x0000004c4d4d7221 */ /* 0x000fe40000000000 */
[----:B------:R-:W-:Y:S02]  /*4010*/  FADD R213, R213, R214 ;  /* 0x000000d6d5d57221 */ /* 0x000fe40000000000 */
[----:B------:R-:W-:Y:S01]  /*4020*/  FADD R80, R80, R77 ;  /* 0x0000004d50507221 */ /* 0x000fe20000000000 */
[----:B------:R-:W-:Y:S01]  /*4030*/  UIADD3.64 UR6, UR6, 0x4, URZ ;  /* 0x0000000406067897 */ /* 0x000fe2000fffe03f */
[----:B------:R-:W-:Y:S02]  /*4040*/  FADD R216, R216, R213 ;  /* 0x000000d5d8d87221 */ /* 0x000fe40000000000 */
[----:B------:R-:W-:Y:S02]  /*4050*/  FADD R81, R81, R80 ;  /* 0x0000005051517221 */ /* 0x000fe40000000000 */
[----:B------:R-:W-:-:S02]  /*4060*/  FADD R215, R215, R216 ;  /* 0x000000d8d7d77221 */ /* 0x000fc40000000000 */
[----:B------:R-:W-:Y:S02]  /*4070*/  FADD R84, R84, R81 ;  /* 0x0000005154547221 */ /* 0x000fe40000000000 */
[----:B------:R-:W-:Y:S02]  /*4080*/  FADD R215, R218, R215 ;  /* 0x000000d7dad77221 */ /* 0x000fe40000000000 */
[----:B------:R-:W-:Y:S02]  /*4090*/  FADD R221, R221, R84 ;  /* 0x00000054dddd7221 */ /* 0x000fe40000000000 */
[----:B------:R-:W-:Y:S02]  /*40a0*/  FADD R14, R14, R215 ;  /* 0x000000d70e0e7221 */ /* 0x000fe40000000000 */
[----:B------:R-:W-:Y:S02]  /*40b0*/  FADD R221, R244, R221 ;  /* 0x000000ddf4dd7221 */ /* 0x000fe40000000000 */
[----:B------:R-:W-:-:S03]  /*40c0*/  FADD R14, R13, R14 ;  /* 0x0000000e0d0e7221 */ /* 0x000fc60000000000 */
[----:B------:R-:W0:Y:S04]  /*40d0*/  SHFL.BFLY PT, R18, R221, 0x2, 0x1f ;  /* 0x0c401f00dd127f89 */ /* 0x000e2800000e0000 */
[----:B------:R-:W1:Y:S01]  /*40e0*/  SHFL.BFLY PT, R7, R14, 0x2, 0x1f ;  /* 0x0c401f000e077f89 */ /* 0x000e6200000e0000 */
[----:B------:R-:W-:Y:S01]  /*40f0*/  HGMMA.64x64x16.F32 R24, R68, gdesc[UR4], R24, gsb0 ;  /* 0x00e0000444187df0 */ /* 0x000fe20008000818 */
[----:B0-----:R-:W-:Y:S01]  /*4100*/  FADD R18, R221, R18 ;  /* 0x00000012dd127221 */ /* 0x001fe20000000000 */
[----:B-1----:R-:W-:-:S04]  /*4110*/  FADD R13, R14, R7 ;  /* 0x000000070e0d7221 */ /* 0x002fc80000000000 */
[----:B------:R-:W0:Y:S04]  /*4120*/  SHFL.BFLY PT, R7, R18, 0x1, 0x1f ;  /* 0x0c201f0012077f89 */ /* 0x000e2800000e0000 */
[----:B------:R-:W1:Y:S01]  /*4130*/  SHFL.BFLY PT, R20, R13, 0x1, 0x1f ;  /* 0x0c201f000d147f89 */ /* 0x000e6200000e0000 */
[----:B------:R-:W-:-:S06]  /*4140*/  UIADD3 UR37, UR37, 0x40, URZ ;  /* 0x0000004025257890 */ /* 0x000fcc000fffe03f */
[----:B------:R-:W-:Y:S01]  /*4150*/  ISETP.LE.AND P0, PT, R3, UR37, PT ;  /* 0x0000002503007c0c */ /* 0x000fe2000bf03270 */
[----:B------:R-:W-:Y:S01]  /*4160*/  IMAD R8, R139, 0x40, R8 ;  /* 0x000000408b087824 */ /* 0x000fe200078e0208 */
[----:B------:R-:W-:Y:S01]  /*4170*/  MOV R14, R85 ;  /* 0x00000055000e7202 */ /* 0x000fe20000000f00 */
[----:B------:R-:W-:Y:S02]  /*4180*/  IMAD R10, R23, 0x40, R10 ;  /* 0x00000040170a7824 */ /* 0x000fe400078e020a */
[----:B0-----:R-:W-:Y:S01]  /*4190*/  FADD R7, R18, R7 ;  /* 0x0000000712077221 */ /* 0x001fe20000000000 */
[----:B-1----:R-:W-:Y:S01]  /*41a0*/  FADD R20, R13, R20 ;  /* 0x000000140d147221 */ /* 0x002fe20000000000 */
[----:B------:R-:W-:Y:S02]  /*41b0*/  IMAD.U32 R13, RZ, RZ, UR37 ;  /* 0x00000025ff0d7e24 */ /* 0x000fe4000f8e00ff */
[----:B------:R-:W-:Y:S01]  /*41c0*/  FFMA R11, R74, R11, R7 ;  /* 0x0000000b4a0b7223 */ /* 0x000fe20000000007 */
[----:B------:R-:W-:-:S02]  /*41d0*/  IMAD.MOV.U32 R7, RZ, RZ, R16 ;  /* 0x000000ffff077224 */ /* 0x000fc400078e0010 */
[----:B------:R-:W-:Y:S01]  /*41e0*/  FFMA R12, R217, R12, R20 ;  /* 0x0000000cd90c7223 */ /* 0x000fe20000000014 */
[----:B------:R-:W-:Y:S02]  /*41f0*/  WARPGROUP.DEPBAR.LE gsb0, 0x0 ;  /* 0x00008000000079c5 */ /* 0x000fe40000010000 */
[----:B------:R-:W-:Y:S05]  /*4200*/  @!P0 BRA `(.L_x_1) ;  /* 0xffffffdc00488947 */ /* 0x000fea000383ffff */
.L_x_0:
[----:B------:R-:W-:Y:S01]  /*4210*/  IMAD.SHL.U32 R3, R0, 0x8, RZ ;  /* 0x0000000800037824 */ /* 0x000fe200078e00ff */
[----:B------:R-:W-:Y:S01]  /*4220*/  LOP3.LUT R4, R4, 0x3000, RZ, 0xc0, !PT ;  /* 0x0000300004047812 */ /* 0x000fe200078ec0ff */
[----:B------:R-:W-:Y:S01]  /*4230*/  IMAD.SHL.U32 R7, R0, 0x4, RZ ;  /* 0x0000000400077824 */ /* 0x000fe200078e00ff */
[----:B--2---:R-:W-:Y:S01]  /*4240*/  MOV R14, R12 ;  /* 0x0000000c000e7202 */ /* 0x004fe20000000f00 */
[----:B------:R-:W-:Y:S01]  /*4250*/  IMAD.MOV.U32 R65, RZ, RZ, R11 ;  /* 0x000000ffff417224 */ /* 0x000fe200078e000b */
[C---:B------:R-:W-:Y:S01]  /*4260*/  LOP3.LUT R6, R3.reuse, 0x300, RZ, 0xc0, !PT ;  /* 0x0000030003067812 */ /* 0x040fe200078ec0ff */
[----:B------:R-:W0:Y:S01]  /*4270*/  LDC R68, c[0x0][0x278] ;  /* 0x00009e00ff447b82 */ /* 0x000e220000000800 */
[----:B------:R-:W-:Y:S01]  /*4280*/  LOP3.LUT R4, R4, 0x60, R5, 0xf8, !PT ;  /* 0x0000006004047812 */ /* 0x000fe200078ef805 */
[----:B------:R-:W-:Y:S01]  /*4290*/  IMAD.SHL.U32 R8, R0, 0x800, RZ ;  /* 0x0000080000087824 */ /* 0x000fe200078e00ff */
[----:B------:R-:W-:Y:S02]  /*42a0*/  LOP3.LUT R5, R6, 0x70, R7, 0xf8, !PT ;  /* 0x0000007006057812 */ /* 0x000fe400078ef807 */
[----:B------:R-:W-:-:S02]  /*42b0*/  LOP3.LUT R3, R3, 0x38, RZ, 0xc0, !PT ;  /* 0x0000003803037812 */ /* 0x000fc400078ec0ff */
[----:B------:R-:W-:Y:S01]  /*42c0*/  LOP3.LUT R6, R7, 0xc0, RZ, 0xc0, !PT ;  /* 0x000000c007067812 */ /* 0x000fe200078ec0ff */
[----:B------:R-:W-:Y:S01]  /*42d0*/  FMUL R7, R50, 0.25 ;  /* 0x3e80000032077820 */ /* 0x000fe20000400000 */
[----:B------:R-:W-:Y:S01]  /*42e0*/  LOP3.LUT R66, R4, R5, RZ, 0x3c, !PT ;  /* 0x0000000504427212 */ /* 0x000fe200078e3cff */
[----:B------:R-:W1:Y:S01]  /*42f0*/  S2UR UR10, SR_CTAID.Y ;  /* 0x00000000000a79c3 */ /* 0x000e620000002600 */
[----:B------:R-:W-:Y:S02]  /*4300*/  SHF.R.U32.HI R4, RZ, 0x1, R0 ;  /* 0x00000001ff047819 */ /* 0x000fe40000011600 */
[----:B------:R-:W-:Y:S02]  /*4310*/  LOP3.LUT R5, R0, 0x80, RZ, 0xc0, !PT ;  /* 0x0000008000057812 */ /* 0x000fe400078ec0ff */
[----:B------:R-:W-:Y:S02]  /*4320*/  IADD3 R6, R6, UR4, R3 ;  /* 0x0000000406067c10 */ /* 0x000fe4000fffe003 */
[----:B------:R-:W-:Y:S01]  /*4330*/  LOP3.LUT R3, R4, 0x4, RZ, 0xc0, !PT ;  /* 0x0000000404037812 */ /* 0x000fe200078ec0ff */
[----:B------:R-:W-:Y:S01]  /*4340*/  FMUL R4, R55, 0.25 ;  /* 0x3e80000037047820 */ /* 0x000fe20000400000 */
[----:B------:R-:W-:Y:S01]  /*4350*/  R2UR UR8, R5 ;  /* 0x00000000050872ca */ /* 0x000fe200000e0000 */
[----:B------:R-:W-:Y:S01]  /*4360*/  FMUL R5, R54, 0.25 ;  /* 0x3e80000036057820 */ /* 0x000fe20000400000 */
[----:B------:R-:W-:Y:S01]  /*4370*/  LOP3.LUT R9, R0, 0xc0, RZ, 0xc0, !PT ;  /* 0x000000c000097812 */ /* 0x000fe200078ec0ff */
[----:B------:R-:W-:Y:S01]  /*4380*/  IMAD.IADD R3, R3, 0x1, R6 ;  /* 0x0000000103037824 */ /* 0x000fe200078e0206 */
[----:B------:R-:W-:Y:S01]  /*4390*/  FSETP.GT.AND P1, PT, |R14|, 8.50705917302346158658e+37, PT ;  /* 0x7e8000000e00780b */ /* 0x000fe20003f24200 */
[----:B------:R-:W-:Y:S01]  /*43a0*/  FMUL R6, R51, 0.25 ;  /* 0x3e80000033067820 */ /* 0x000fe20000400000 */
[----:B------:R-:W-:-:S02]  /*43b0*/  ISETP.NE.U32.AND P0, PT, R9, RZ, PT ;  /* 0x000000ff0900720c */ /* 0x000fc40003f05070 */
[----:B------:R-:W-:Y:S01]  /*43c0*/  FSEL R55, R4, R55, P1 ;  /* 0x0000003704377208 */ /* 0x000fe20000800000 */
[----:B------:R-:W-:Y:S01]  /*43d0*/  FMUL R4, R47, 0.25 ;  /* 0x3e8000002f047820 */ /* 0x000fe20000400000 */
        /* <DEDUP_REMOVED lines=8> */
[----:B------:R-:W-:Y:S01]  /*4460*/  FSETP.GT.AND P2, PT, |R65|, 8.50705917302346158658e+37, PT ;  /* 0x7e8000004100780b */ /* 0x000fe20003f44200 */
[----:B------:R-:W-:Y:S01]  /*4470*/  ULEA UR6, UR8, UR4, 0x4 ;  /* 0x0000000408067291 */ /* 0x000fe2000f8e203f */
        /* <DEDUP_REMOVED lines=31> */
[----:B------:R-:W-:Y:S01]  /*4670*/  FMUL R4, R65, 8388608 ;  /* 0x4b00000041047820 */ /* 0x000fe20000400000 */
[----:B------:R-:W-:Y:S01]  /*4680*/  FSEL R36, R5, R36, P2 ;  /* 0x0000002405247208 */ /* 0x000fe20001000000 */
[----:B------:R-:W-:Y:S01]  /*4690*/  FMUL R5, R14, 8388608 ;  /* 0x4b0000000e057820 */ /* 0x000fe20000400000 */
[----:B------:R-:W-:Y:S01]  /*46a0*/  FSETP.GEU.AND P3, PT, R65, 1.175494350822287508e-38, PT ;  /* 0x008000004100780b */ /* 0x000fe20003f6e000 */
[----:B------:R-:W-:Y:S01]  /*46b0*/  USHF.R.U32.HI UR8, URZ, 0x2, UR8 ;  /* 0x000000023f087899 */ /* 0x000fe20008011608 */
[----:B------:R-:W-:Y:S01]  /*46c0*/  FSEL R38, R6, R37, P2 ;  /* 0x0000002506267208 */ /* 0x000fe20001000000 */
[----:B------:R-:W-:Y:S01]  /*46d0*/  FMUL R6, R29, 0.25 ;  /* 0x3e8000001d067820 */ /* 0x000fe20000400000 */
[----:B------:R-:W-:-:S02]  /*46e0*/  FSETP.GEU.AND P4, PT, R14, 1.175494350822287508e-38, PT ;  /* 0x008000000e00780b */ /* 0x000fc40003f8e000 */
[----:B------:R-:W-:Y:S02]  /*46f0*/  FSEL R77, R4, R65, !P3 ;  /* 0x00000041044d7208 */ /* 0x000fe40005800000 */
[----:B------:R-:W-:Y:S02]  /*4700*/  FSEL R81, R5, R14, !P4 ;  /* 0x0000000e05517208 */ /* 0x000fe40006000000 */
[C---:B------:R-:W-:Y:S01]  /*4710*/  FSETP.GEU.AND P5, PT, |R14|.reuse, 1.175494350822287508e-38, PT ;  /* 0x008000000e00780b */ /* 0x040fe20003fae200 */
[----:B------:R-:W-:Y:S01]  /*4720*/  @P1 FMUL R14, R14, 0.25 ;  /* 0x3e8000000e0e1820 */ /* 0x000fe20000400000 */
[----:B------:R-:W-:Y:S01]  /*4730*/  FSEL R63, R7, R30, P1 ;  /* 0x0000001e073f7208 */ /* 0x000fe20000800000 */
[----:B------:R-:W-:Y:S01]  /*4740*/  VIADD R4, R77, 0xc0cafb0d ;  /* 0xc0cafb0d4d047836 */ /* 0x000fe20000000000 */
[----:B------:R-:W-:Y:S01]  /*4750*/  FSEL R54, R6, R29, P2 ;  /* 0x0000001d06367208 */ /* 0x000fe20001000000 */
[----:B------:R-:W-:Y:S01]  /*4760*/  FMUL R6, R25, 0.25 ;  /* 0x3e80000019067820 */ /* 0x000fe20000400000 */
[----:B------:R-:W-:Y:S01]  /*4770*/  FSETP.GEU.AND P1, PT, |R65|, 1.175494350822287508e-38, PT ;  /* 0x008000004100780b */ /* 0x000fe20003f2e200 */
[----:B------:R-:W-:Y:S01]  /*4780*/  FMUL R7, R48, 0.25 ;  /* 0x3e80000030077820 */ /* 0x000fe20000400000 */
[----:B------:R-:W-:Y:S01]  /*4790*/  SHF.R.U32.HI R19, RZ, 0x6, R0 ;  /* 0x00000006ff137819 */ /* 0x000fe20000011600 */
[----:B------:R-:W-:Y:S01]  /*47a0*/  VIADD R5, R81, 0xc0cafb0d ;  /* 0xc0cafb0d51057836 */ /* 0x000fe20000000000 */
[----:B------:R-:W-:Y:S01]  /*47b0*/  FSEL R62, R6, R25, P2 ;  /* 0x00000019063e7208 */ /* 0x000fe20001000000 */
[----:B------:R-:W-:Y:S01]  /*47c0*/  @P2 FMUL R65, R65, 0.25 ;  /* 0x3e80000041412820 */ /* 0x000fe20000400000 */
[----:B------:R-:W-:Y:S01]  /*47d0*/  SGXT.U32 R19, R19, 0x2 ;  /* 0x000000021313781a */ /* 0x000fe20000000000 */
[----:B------:R-:W-:Y:S01]  /*47e0*/  @!P5 FMUL R14, R14, 16777216 ;  /* 0x4b8000000e0ed820 */ /* 0x000fe20000400000 */
[----:B------:R-:W-:Y:S01]  /*47f0*/  LOP3.LUT R6, R4, 0xff800000, RZ, 0xc0, !PT ;  /* 0xff80000004067812 */ /* 0x000fe200078ec0ff */
[----:B------:R-:W-:Y:S01]  /*4800*/  @!P5 FMUL R55, R55, 16777216 ;  /* 0x4b8000003737d820 */ /* 0x000fe20000400000 */
[----:B------:R-:W-:Y:S01]  /*4810*/  FSEL R48, R7, R48, P2 ;  /* 0x0000003007307208 */ /* 0x000fe20001000000 */
[----:B------:R-:W-:Y:S01]  /*4820*/  FMUL R7, R40, 0.25 ;  /* 0x3e80000028077820 */ /* 0x000fe20000400000 */
[----:B0-----:R-:W-:Y:S01]  /*4830*/  IMAD R37, R19, R68, RZ ;  /* 0x0000004413257224 */ /* 0x001fe200078e02ff */
[----:B------:R-:W-:Y:S01]  /*4840*/  LOP3.LUT R10, R5, 0xff800000, RZ, 0xc0, !PT ;  /* 0xff800000050a7812 */ /* 0x000fe200078ec0ff */
[----:B------:R-:W-:Y:S01]  /*4850*/  @!P1 FMUL R65, R65, 16777216 ;  /* 0x4b80000041419820 */ /* 0x000fe20000400000 */
[----:B------:R-:W-:Y:S01]  /*4860*/  FSEL R4, RZ, -23, P3 ;  /* 0xc1b80000ff047808 */ /* 0x000fe20001800000 */
[----:B------:R-:W-:Y:S01]  /*4870*/  IMAD R41, R68, 0x4, R37 ;  /* 0x0000000444297824 */ /* 0x000fe200078e0225 */
[----:B------:R-:W-:Y:S01]  /*4880*/  I2FP.F32.S32 R5, R6 ;  /* 0x0000000600057245 */ /* 0x000fe20000201400 */
[----:B------:R-:W-:Y:S01]  /*4890*/  FMUL R19, R24, 0.25 ;  /* 0x3e80000018137820 */ /* 0x000fe20000400000 */
[----:B------:R-:W-:Y:S01]  /*48a0*/  FSEL R40, R7, R40, P2 ;  /* 0x0000002807287208 */ /* 0x000fe20001000000 */
[----:B------:R-:W-:Y:S01]  /*48b0*/  FMUL R7, R32, 0.25 ;  /* 0x3e80000020077820 */ /* 0x000fe20000400000 */
[----:B------:R-:W-:Y:S01]  /*48c0*/  LOP3.LUT R17, R0, 0x7f, RZ, 0xc0, !PT ;  /* 0x0000007f00117812 */ /* 0x000fe200078ec0ff */
[----:B------:R-:W-:Y:S01]  /*48d0*/  FFMA.FTZ R18, R5, 1.1920928955078125e-07, R4 ;  /* 0x3400000005127823 */ /* 0x000fe20000010004 */
[----:B------:R-:W-:Y:S01]  /*48e0*/  LOP3.LUT R8, R8, 0x3000, RZ, 0xc0, !PT ;  /* 0x0000300008087812 */ /* 0x000fe200078ec0ff */
[----:B------:R-:W0:Y:S01]  /*48f0*/  MUFU.RCP R4, R14 ;  /* 0x0000000e00047308 */ /* 0x000e220000001000 */
[----:B------:R-:W-:Y:S01]  /*4900*/  IMAD R29, R68, 0x4, R41 ;  /* 0x00000004441d7824 */ /* 0x000fe200078e0229 */
[----:B------:R-:W-:Y:S01]  /*4910*/  FSEL R12, R7, R32, P2 ;  /* 0x00000020070c7208 */ /* 0x000fe20001000000 */
[----:B------:R-:W-:Y:S01]  /*4920*/  FMUL R7, R28, 0.25 ;  /* 0x3e8000001c077820 */ /* 0x000fe20000400000 */
[----:B------:R-:W-:-:S02]  /*4930*/  IMAD R17, R17, 0x10, R8 ;  /* 0x0000001011117824 */ /* 0x000fc400078e0208 */
[----:B------:R-:W-:Y:S01]  /*4940*/  FMUL R8, R45, 0.25 ;  /* 0x3e8000002d087820 */ /* 0x000fe20000400000 */
[----:B------:R-:W-:Y:S01]  /*4950*/  LEA R33, R68, R29, 0x2 ;  /* 0x0000001d44217211 */ /* 0x000fe200078e10ff */
[----:B------:R-:W-:Y:S01]  /*4960*/  @!P5 FMUL R9, R9, 16777216 ;  /* 0x4b8000000909d820 */ /* 0x000fe20000400000 */
[----:B------:R-:W2:Y:S01]  /*4970*/  MUFU.RCP R5, R65 ;  /* 0x0000004100057308 */ /* 0x000ea20000001000 */
[----:B------:R-:W-:Y:S01]  /*4980*/  FSEL R56, R7, R28, P2 ;  /* 0x0000001c07387208 */ /* 0x000fe20001000000 */
[----:B------:R-:W-:Y:S01]  /*4990*/  @!P5 FMUL R51, R51, 16777216 ;  /* 0x4b8000003333d820 */ /* 0x000fe20000400000 */
[----:B------:R-:W-:Y:S01]  /*49a0*/  FSEL R64, R19, R24, P2 ;  /* 0x0000001813407208 */ /* 0x000fe20001000000 */
[----:B------:R-:W-:Y:S01]  /*49b0*/  @!P5 FMUL R13, R13, 16777216 ;  /* 0x4b8000000d0dd820 */ /* 0x000fe20000400000 */
[----:B------:R-:W-:Y:S01]  /*49c0*/  FSEL R30, R8, R45, P2 ;  /* 0x0000002d081e7208 */ /* 0x000fe20001000000 */
[----:B------:R-:W-:Y:S01]  /*49d0*/  IMAD R45, R68, 0x4, R33 ;  /* 0x00000004442d7824 */ /* 0x000fe200078e0221 */
[----:B------:R-:W-:Y:S01]  /*49e0*/  FSEL R7, RZ, -23, P4 ;  /* 0xc1b80000ff077808 */ /* 0x000fe20002000000 */
[----:B------:R-:W-:Y:S01]  /*49f0*/  @!P5 FMUL R47, R47, 16777216 ;  /* 0x4b8000002f2fd820 */ /* 0x000fe20000400000 */
[----:B------:R-:W-:Y:S01]  /*4a00*/  I2FP.F32.S32 R8, R10 ;  /* 0x0000000a00087245 */ /* 0x000fe20000201400 */
[----:B------:R-:W-:Y:S01]  /*4a10*/  @!P5 FMUL R15, R15, 16777216 ;  /* 0x4b8000000f0fd820 */ /* 0x000fe20000400000 */
        /* <DEDUP_REMOVED lines=18> */
[----:B------:R-:W-:-:S02]  /*4b40*/  IMAD R49, R68, 0x4, R45 ;  /* 0x0000000444317824 */ /* 0x000fc400078e022d */
[----:B------:R-:W-:Y:S01]  /*4b50*/  FFMA.FTZ R19, R8, 1.1920928955078125e-07, R7 ;  /* 0x3400000008137823 */ /* 0x000fe20000010007 */
[C---:B0-----:R-:W-:Y:S01]  /*4b60*/  FMUL R55, R4.reuse, R55 ;  /* 0x0000003704377220 */ /* 0x041fe20000400000 */
[C---:B------:R-:W-:Y:S01]  /*4b70*/  FMUL R20, R4.reuse, R9 ;  /* 0x0000000904147220 */ /* 0x040fe20000400000 */
        /* <DEDUP_REMOVED lines=13> */
[----:B------:R-:W-:Y:S01]  /*4c50*/  FMUL R60, R4, R11 ;  /* 0x0000000b043c7220 */ /* 0x000fe20000400000 */
[C---:B--2---:R-:W-:Y:S01]  /*4c60*/  FMUL R14, R5.reuse, R44 ;  /* 0x0000002c050e7220 */ /* 0x044fe20000400000 */
[C---:B------:R-:W-:Y:S01]  /*4c70*/  FMUL R7, R5.reuse, R40 ;  /* 0x0000002805077220 */ /* 0x040fe20000400000 */
[C---:B------:R-:W-:Y:S01]  /*4c80*/  FMUL R15, R5.reuse, R52 ;  /* 0x00000034050f7220 */ /* 0x040fe20000400000 */
[C---:B------:R-:W-:Y:S01]  /*4c90*/  FMUL R56, R5.reuse, R56 ;  /* 0x0000003805387220 */ /* 0x040fe20000400000 */
[C---:B------:R-:W-:Y:S01]  /*4ca0*/  FMUL R9, R5.reuse, R64 ;  /* 0x0000004005097220 */ /* 0x040fe20000400000 */
[C---:B------:R-:W-:Y:S01]  /*4cb0*/  FMUL R13, R5.reuse, R36 ;  /* 0x00000024050d7220 */ /* 0x040fe20000400000 */
[C---:B------:R-:W-:Y:S01]  /*4cc0*/  FMUL R4, R5.reuse, R12 ;  /* 0x0000000c05047220 */ /* 0x040fe20000400000 */
[----:B------:R-:W-:Y:S01]  /*4cd0*/  FMUL R48, R5, R48 ;  /* 0x0000003005307220 */ /* 0x000fe20000400000 */
[----:B------:R-:W-:Y:S01]  /*4ce0*/  @!P1 FMUL R54, R54, 16777216 ;  /* 0x4b80000036369820 */ /* 0x000fe20000400000 */
[----:B------:R-:W-:Y:S01]  /*4cf0*/  @!P1 FMUL R62, R62, 16777216 ;  /* 0x4b8000003e3e9820 */ /* 0x000fe20000400000 */
[----:B------:R-:W-:Y:S01]  /*4d00*/  LEA R53, R68, R49, 0x2 ;  /* 0x0000003144357211 */ /* 0x000fe200078e10ff */
[----:B------:R-:W-:Y:S01]  /*4d10*/  IMAD.IADD R6, R77, 0x1, -R6 ;  /* 0x000000014d067824 */ /* 0x000fe200078e0a06 */
[----:B------:R-:W-:Y:S01]  /*4d20*/  F2FP.F16.F32.PACK_AB R14, R14, R7 ;  /* 0x000000070e0e723e */ /* 0x000fe200000000ff */
[C---:B------:R-:W-:Y:S01]  /*4d30*/  FMUL R8, R5.reuse, R54 ;  /* 0x0000003605087220 */ /* 0x040fe20000400000 */
[----:B------:R-:W-:Y:S01]  /*4d40*/  F2FP.F16.F32.PACK_AB R12, R56, R9 ;  /* 0x00000009380c723e */ /* 0x000fe200000000ff */
[----:B------:R-:W-:Y:S01]  /*4d50*/  FMUL R7, R5, R62 ;  /* 0x0000003e05077220 */ /* 0x000fe20000400000 */
[----:B------:R-:W-:Y:S01]  /*4d60*/  F2FP.F16.F32.PACK_AB R13, R13, R4 ;  /* 0x000000040d0d723e */ /* 0x000fe200000000ff */
[----:B------:R-:W-:Y:S01]  /*4d70*/  IMAD R35, R68, 0x4, R53 ;  /* 0x0000000444237824 */ /* 0x000fe200078e0235 */
[----:B------:R-:W-:Y:S01]  /*4d80*/  F2FP.F16.F32.PACK_AB R15, R15, R48 ;  /* 0x000000300f0f723e */ /* 0x000fe200000000ff */
[----:B------:R-:W-:Y:S01]  /*4d90*/  BAR.SYNC.DEFER_BLOCKING 0x0 ;  /* 0x0000000000007b1d */ /* 0x000fe20000010000 */
[----:B------:R-:W-:Y:S01]  /*4da0*/  F2FP.F16.F32.PACK_AB R8, R8, R7 ;  /* 0x000000070808723e */ /* 0x000fe200000000ff */
[----:B------:R-:W-:-:S02]  /*4db0*/  IMAD R40, R68, 0x4, R35 ;  /* 0x0000000444287824 */ /* 0x000fc400078e0223 */
[----:B------:R-:W-:Y:S01]  /*4dc0*/  @!P1 FMUL R22, R22, 16777216 ;  /* 0x4b80000016169820 */ /* 0x000fe20000400000 */
[----:B------:R-:W-:Y:S02]  /*4dd0*/  IMAD.IADD R7, R81, 0x1, -R10 ;  /* 0x0000000151077824 */ /* 0x000fe400078e0a0a */
[----:B------:R-:W-:Y:S01]  /*4de0*/  @!P1 FMUL R26, R26, 16777216 ;  /* 0x4b8000001a1a9820 */ /* 0x000fe20000400000 */
[----:B------:R-:W-:Y:S02]  /*4df0*/  IMAD R43, R68, 0x4, R40 ;  /* 0x00000004442b7824 */ /* 0x000fe400078e0228 */
[----:B------:R-:W-:Y:S01]  /*4e00*/  @!P1 FMUL R30, R30, 16777216 ;  /* 0x4b8000001e1e9820 */ /* 0x000fe20000400000 */
[----:B------:R-:W-:Y:S01]  /*4e10*/  @!P1 FMUL R34, R34, 16777216 ;  /* 0x4b80000022229820 */ /* 0x000fe20000400000 */
[----:B------:R-:W-:Y:S01]  /*4e20*/  @!P1 FMUL R38, R38, 16777216 ;  /* 0x4b80000026269820 */ /* 0x000fe20000400000 */
[----:B------:R-:W-:Y:S02]  /*4e30*/  IMAD R44, R68, 0x4, R43 ;  /* 0x00000004442c7824 */ /* 0x000fe400078e022b */
[----:B------:R-:W-:Y:S01]  /*4e40*/  @!P1 FMUL R50, R50, 16777216 ;  /* 0x4b80000032329820 */ /* 0x000fe20000400000 */
[C---:B------:R-:W-:Y:S01]  /*4e50*/  FMUL R11, R5.reuse, R22 ;  /* 0x00000016050b7220 */ /* 0x040fe20000400000 */
[C---:B------:R-:W-:Y:S01]  /*4e60*/  FMUL R26, R5.reuse, R26 ;  /* 0x0000001a051a7220 */ /* 0x040fe20000400000 */
[C---:B------:R-:W-:Y:S01]  /*4e70*/  FMUL R30, R5.reuse, R30 ;  /* 0x0000001e051e7220 */ /* 0x040fe20000400000 */
[C---:B------:R-:W-:Y:S01]  /*4e80*/  LEA R48, R68.reuse, R44, 0x2 ;  /* 0x0000002c44307211 */ /* 0x040fe200078e10ff */
[C---:B------:R-:W-:Y:S01]  /*4e90*/  FMUL R25, R5.reuse, R34 ;  /* 0x0000002205197220 */ /* 0x040fe20000400000 */
[C---:B------:R-:W-:Y:S01]  /*4ea0*/  FMUL R9, R5.reuse, R38 ;  /* 0x0000002605097220 */ /* 0x040fe20000400000 */
[----:B------:R-:W-:Y:S01]  /*4eb0*/  FMUL R50, R5, R50 ;  /* 0x0000003205327220 */ /* 0x000fe20000400000 */
[----:B------:R-:W-:Y:S01]  /*4ec0*/  F2FP.F16.F32.PACK_AB R5, R59, R46 ;  /* 0x0000002e3b05723e */ /* 0x000fe200000000ff */
[----:B------:R-:W-:Y:S01]  /*4ed0*/  IMAD R46, R68, 0x4, R48 ;  /* 0x00000004442e7824 */ /* 0x000fe200078e0230 */
[----:B------:R-:W-:Y:S01]  /*4ee0*/  F2FP.F16.F32.PACK_AB R4, R63, R60 ;  /* 0x0000003c3f04723e */ /* 0x000fe200000000ff */
[----:B------:R-:W-:Y:S01]  /*4ef0*/  IMAD.SHL.U32 R0, R0, 0x2, RZ ;  /* 0x0000000200007824 */ /* 0x000fe200078e00ff */
[----:B------:R-:W-:Y:S01]  /*4f00*/  F2FP.F16.F32.PACK_AB R9, R9, R50 ;  /* 0x000000320909723e */ /* 0x000fe200000000ff */
[----:B------:R0:W-:Y:S01]  /*4f10*/  STS.128 [R66+UR6], R12 ;  /* 0x0000000c42007988 */ /* 0x0001e20008000c06 */
[----:B------:R-:W-:Y:S01]  /*4f20*/  IMAD R50, R68, 0x4, R46 ;  /* 0x0000000444327824 */ /* 0x000fe200078e022e */
[----:B------:R-:W-:-:S02]  /*4f30*/  ISETP.GE.U32.AND P1, PT, R77, 0x7f800000, PT ;  /* 0x7f8000004d00780c */ /* 0x000fc40003f26070 */
[----:B------:R-:W-:Y:S01]  /*4f40*/  F2FP.F16.F32.PACK_AB R10, R30, R25 ;  /* 0x000000191e0a723e */ /* 0x000fe200000000ff */
[C---:B------:R-:W-:Y:S01]  /*4f50*/  IMAD R51, R68.reuse, 0x4, R50 ;  /* 0x0000000444337824 */ /* 0x040fe200078e0232 */
[----:B------:R-:W-:Y:S02]  /*4f60*/  F2FP.F16.F32.PACK_AB R11, R11, R26 ;  /* 0x0000001a0b0b723e */ /* 0x000fe400000000ff */
[----:B------:R-:W-:Y:S01]  /*4f70*/  F2FP.F16.F32.PACK_AB R22, R47, R28 ;  /* 0x0000001c2f16723e */ /* 0x000fe200000000ff */
[C---:B------:R-:W-:Y:S01]  /*4f80*/  IMAD R52, R68.reuse, 0x4, R51 ;  /* 0x0000000444347824 */ /* 0x040fe200078e0233 */
[----:B------:R-:W-:Y:S01]  /*4f90*/  ISETP.GE.U32.AND P3, PT, R81, 0x7f800000, PT ;  /* 0x7f8000005100780c */ /* 0x000fe20003f66070 */
[----:B------:R2:W-:Y:S01]  /*4fa0*/  STS.128 [R66+UR6+0x400], R8 ;  /* 0x0004000842007988 */ /* 0x0005e20008000c06 */
[----:B------:R-:W-:Y:S01]  /*4fb0*/  LOP3.LUT R82, R17, UR8, RZ, 0x3c, !PT ;  /* 0x0000000811527c12 */ /* 0x000fe2000f8e3cff */
[----:B------:R-:W-:Y:S01]  /*4fc0*/  IMAD R54, R68, 0x4, R52 ;  /* 0x0000000444367824 */ /* 0x000fe200078e0234 */
[----:B------:R-:W-:-:S02]  /*4fd0*/  FSETP.NEU.AND P2, PT, R77, RZ, PT ;  /* 0x000000ff4d00720b */ /* 0x000fc40003f4d000 */
[----:B0-----:R-:W-:Y:S01]  /*4fe0*/  MOV R15, 0x3dc6b27f ;  /* 0x3dc6b27f000f7802 */ /* 0x001fe20000000f00 */
[----:B------:R-:W-:Y:S01]  /*4ff0*/  FADD R12, R6, -1 ;  /* 0xbf800000060c7421 */ /* 0x000fe20000000000 */
[----:B------:R-:W-:Y:S01]  /*5000*/  FADD R14, R7, -1 ;  /* 0xbf800000070e7421 */ /* 0x000fe20000000000 */
[----:B------:R-:W-:Y:S01]  /*5010*/  F2FP.F16.F32.PACK_AB R6, R23, R32 ;  /* 0x000000201706723e */ /* 0x000fe200000000ff */
[----:B------:R-:W-:Y:S02]  /*5020*/  IMAD R56, R68, 0x4, R54 ;  /* 0x0000000444387824 */ /* 0x000fe400078e0236 */
[-C--:B------:R-:W-:Y:S01]  /*5030*/  FFMA.FTZ R7, R12, R15.reuse, -0.16845393180847167969 ;  /* 0xbe2c7f300c077423 */ /* 0x080fe2000001000f */
[----:B------:R-:W-:Y:S01]  /*5040*/  FFMA.FTZ R15, R14, R15, -0.16845393180847167969 ;  /* 0xbe2c7f300e0f7423 */ /* 0x000fe2000001000f */
[----:B------:R-:W-:Y:S02]  /*5050*/  F2FP.F16.F32.PACK_AB R23, R55, R24 ;  /* 0x000000183717723e */ /* 0x000fe400000000ff */
[----:B------:R-:W-:Y:S01]  /*5060*/  FFMA.FTZ R13, R12, R7, 0.1716887056827545166 ;  /* 0x3e2fcf2a0c0d7423 */ /* 0x000fe20000010007 */
[----:B------:R-:W-:Y:S01]  /*5070*/  FFMA.FTZ R15, R14, R15, 0.1716887056827545166 ;  /* 0x3e2fcf2a0e0f7423 */ /* 0x000fe2000001000f */
[----:B------:R-:W-:Y:S01]  /*5080*/  F2FP.F16.F32.PACK_AB R7, R20, R21 ;  /* 0x000000151407723e */ /* 0x000fe200000000ff */
[----:B--2---:R-:W-:-:S02]  /*5090*/  @P3 IMAD.MOV.U32 R8, RZ, RZ, 0x7f800000 ;  /* 0x7f800000ff083424 */ /* 0x004fc400078e00ff */
[----:B------:R-:W-:Y:S01]  /*50a0*/  FFMA.FTZ R13, R12, R13, -0.17900948226451873779 ;  /* 0xbe374e430c0d7423 */ /* 0x000fe2000001000d */
[----:B------:R-:W-:Y:S01]  /*50b0*/  FFMA.FTZ R15, R14, R15, -0.17900948226451873779 ;  /* 0xbe374e430e0f7423 */ /* 0x000fe2000001000f */
[----:B------:R-:W-:Y:S01]  /*50c0*/  LEA R57, R68, R56, 0x2 ;  /* 0x0000003844397211 */ /* 0x000fe200078e10ff */
[----:B------:R0:W-:Y:S01]  /*50d0*/  STS.128 [R66+UR6+0x80], R4 ;  /* 0x0000800442007988 */ /* 0x0001e20008000c06 */
[----:B------:R-:W-:Y:S01]  /*50e0*/  FFMA.FTZ R13, R12, R13, 0.20512372255325317383 ;  /* 0x3e520bf40c0d7423 */ /* 0x000fe2000001000d */
[----:B------:R-:W-:Y:S01]  /*50f0*/  FFMA.FTZ R15, R14, R15, 0.20512372255325317383 ;  /* 0x3e520bf40e0f7423 */ /* 0x000fe2000001000f */
[----:B------:R-:W-:Y:S01]  /*5100*/  F2FP.F16.F32.PACK_AB R20, R31, R58 ;  /* 0x0000003a1f14723e */ /* 0x000fe200000000ff */
[----:B------:R-:W-:Y:S02]  /*5110*/  IMAD R59, R68, 0x4, R57 ;  /* 0x00000004443b7824 */ /* 0x000fe400078e0239 */
[----:B------:R-:W-:Y:S01]  /*5120*/  FFMA.FTZ R13, R12, R13, -0.24046532809734344482 ;  /* 0xbe763c8b0c0d7423 */ /* 0x000fe2000001000d */
[----:B------:R-:W-:Y:S01]  /*5130*/  FFMA.FTZ R15, R14, R15, -0.24046532809734344482 ;  /* 0xbe763c8b0e0f7423 */ /* 0x000fe2000001000f */
[----:B------:R-:W-:Y:S01]  /*5140*/  F2FP.F16.F32.PACK_AB R21, R39, R42 ;  /* 0x0000002a2715723e */ /* 0x000fe200000000ff */
[----:B------:R-:W-:-:S02]  /*5150*/  IMAD R61, R68, 0x4, R59 ;  /* 0x00000004443d7824 */ /* 0x000fc400078e023b */
[----:B------:R-:W-:Y:S01]  /*5160*/  FFMA.FTZ R13, R12, R13, 0.28857114911079406738 ;  /* 0x3e93bf990c0d7423 */ /* 0x000fe2000001000d */
[----:B------:R-:W-:Y:S01]  /*5170*/  FFMA.FTZ R15, R14, R15, 0.28857114911079406738 ;  /* 0x3e93bf990e0f7423 */ /* 0x000fe2000001000f */
[----:B------:R-:W-:Y:S01]  /*5180*/  LOP3.LUT R84, R82, 0x40, RZ, 0x3c, !PT ;  /* 0x0000004052547812 */ /* 0x000fe200078e3cff */
[----:B------:R2:W-:Y:S01]  /*5190*/  STS.128 [R66+UR6+0x480], R20 ;  /* 0x0004801442007988 */ /* 0x0005e20008000c06 */
[----:B------:R-:W-:Y:S01]  /*51a0*/  FFMA.FTZ R13, R12, R13, -0.36067417263984680176 ;  /* 0xbeb8aa490c0d7423 */ /* 0x000fe2000001000d */
[----:B------:R-:W-:Y:S01]  /*51b0*/  FFMA.FTZ R15, R14, R15, -0.36067417263984680176 ;  /* 0xbeb8aa490e0f7423 */ /* 0x000fe2000001000f */
[----:B------:R-:W-:Y:S01]  /*51c0*/  ULDC.64 UR6, c[0x0][0x270] ;  /* 0x00009c0000067ab9 */ /* 0x000fe20000000a00 */
[----:B0-----:R-:W0:Y:S01]  /*51d0*/  LDC.64 R6, c[0x0][0x228] ;  /* 0x00008a00ff067b82 */ /* 0x001e220000000a00 */
[----:B------:R-:W-:Y:S01]  /*51e0*/  FFMA.FTZ R13, R12, R13, 0.48089820146560668945 ;  /* 0x3ef6384a0c0d7423 */ /* 0x000fe2000001000d */
[----:B------:R-:W-:Y:S01]  /*51f0*/  FFMA.FTZ R15, R14, R15, 0.48089820146560668945 ;  /* 0x3ef6384a0e0f7423 */ /* 0x000fe2000001000f */
[----:B------:R-:W-:Y:S01]  /*5200*/  @P1 IMAD.MOV.U32 R4, RZ, RZ, 0x7f800000 ;  /* 0x7f800000ff041424 */ /* 0x000fe200078e00ff */
[----:B-1----:R-:W-:Y:S01]  /*5210*/  UIMAD UR6, UR10, UR6, URZ ;  /* 0x000000060a0672a4 */ /* 0x002fe2000f8e023f */
[----:B------:R-:W-:Y:S01]  /*5220*/  FFMA.FTZ R13, R12, R13, -0.72134751081466674805 ;  /* 0xbf38aa3b0c0d7423 */ /* 0x000fe2000001000d */
[----:B------:R-:W-:Y:S01]  /*5230*/  FFMA.FTZ R15, R14, R15, -0.72134751081466674805 ;  /* 0xbf38aa3b0e0f7423 */ /* 0x000fe2000001000f */
[----:B------:R-:W-:Y:S01]  /*5240*/  IMAD R63, R68, 0x4, R61 ;  /* 0x00000004443f7824 */ /* 0x000fe200078e023d */
[----:B------:R-:W-:Y:S01]  /*5250*/  USHF.L.U32 UR9, UR6, 0x1, URZ ;  /* 0x0000000106097899 */ /* 0x000fe2000800063f */
[----:B------:R-:W-:Y:S01]  /*5260*/  FMUL R13, R12, R13 ;  /* 0x0000000d0c0d7220 */ /* 0x000fe20000400000 */
[----:B------:R-:W-:Y:S01]  /*5270*/  FMUL R15, R14, R15 ;  /* 0x0000000f0e0f7220 */ /* 0x000fe20000400000 */
[----:B------:R-:W-:Y:S01]  /*5280*/  IMAD R65, R68, 0x4, R63 ;  /* 0x0000000444417824 */ /* 0x000fe200078e023f */
[----:B------:R-:W-:Y:S01]  /*5290*/  BAR.SYNC.DEFER_BLOCKING 0x0 ;  /* 0x0000000000007b1d */ /* 0x000fe20000010000 */
[----:B------:R-:W-:Y:S01]  /*52a0*/  FMUL R13, R12, R13 ;  /* 0x0000000d0c0d7220 */ /* 0x000fe20000400000 */
[----:B------:R-:W-:Y:S01]  /*52b0*/  FMUL R15, R14, R15 ;  /* 0x0000000f0e0f7220 */ /* 0x000fe20000400000 */
[----:B------:R-:W-:-:S02]  /*52c0*/  LOP3.LUT R0, R0, 0xf8, RZ, 0xc0, !PT ;  /* 0x000000f800007812 */ /* 0x000fc400078ec0ff */
[----:B------:R-:W-:Y:S01]  /*52d0*/  FFMA.FTZ R13, R12, 1.4426950216293334961, R13 ;  /* 0x3fb8aa3b0c0d7823 */ /* 0x000fe2000001000d */
[----:B------:R-:W-:Y:S01]  /*52e0*/  FFMA.FTZ R14, R14, 1.4426950216293334961, R15 ;  /* 0x3fb8aa3b0e0e7823 */ /* 0x000fe2000001000f */
[----:B------:R-:W-:Y:S02]  /*52f0*/  LEA R67, R68, R65, 0x2 ;  /* 0x0000004144437211 */ /* 0x000fe400078e10ff */
[----:B------:R-:W-:Y:S01]  /*5300*/  FADD R78, R18, R13 ;  /* 0x0000000d124e7221 */ /* 0x000fe20000000000 */
[----:B------:R-:W-:Y:S01]  /*5310*/  @P1 FFMA.FTZ R78, R77, R4, +INF ;  /* 0x7f8000004d4e1423 */ /* 0x000fe20000010004 */
[----:B------:R-:W-:Y:S02]  /*5320*/  IMAD R4, R2, UR7, RZ ;  /* 0x0000000702047c24 */ /* 0x000fe4000f8e02ff */
[----:B------:R-:W-:Y:S01]  /*5330*/  FADD R79, R19, R14 ;  /* 0x0000000e134f7221 */ /* 0x000fe20000000000 */
[----:B------:R-:W-:Y:S01]  /*5340*/  UIMAD.WIDE UR6, UR6, 0x2, URZ ;  /* 0x00000002060678a5 */ /* 0x000fe2000f8e023f */
[C---:B------:R-:W-:Y:S01]  /*5350*/  @P3 FFMA.FTZ R79, R81.reuse, R8, +INF ;  /* 0x7f800000514f3423 */ /* 0x040fe20000010008 */
[C---:B------:R-:W-:Y:S01]  /*5360*/  IMAD.SHL.U32 R5, R4.reuse, 0x2, RZ ;  /* 0x0000000204057824 */ /* 0x040fe200078e00ff */
[----:B------:R-:W-:Y:S01]  /*5370*/  FSETP.NEU.AND P1, PT, R81, RZ, PT ;  /* 0x000000ff5100720b */ /* 0x000fe20003f2d000 */
[----:B------:R-:W-:-:S03]  /*5380*/  IMAD.HI R4, R4, 0x2, RZ ;  /* 0x0000000204047827 */ /* 0x000fc600078e02ff */
[----:B0-----:R-:W-:Y:S01]  /*5390*/  IADD3 R76, P3, P4, R5, UR9, R6 ;  /* 0x00000009054c7c10 */ /* 0x001fe2000fc7e006 */
[----:B------:R-:W-:Y:S01]  /*53a0*/  IMAD R69, R68, 0x4, R67 ;  /* 0x0000000444457824 */ /* 0x000fe200078e0243 */
[----:B------:R-:W-:Y:S02]  /*53b0*/  ULDC UR6, c[0x0][0x27c] ;  /* 0x00009f0000067ab9 */ /* 0x000fe40000000800 */
[----:B------:R-:W-:Y:S01]  /*53c0*/  IADD3.X R86, R4, UR7, R7, P3, P4 ;  /* 0x0000000704567c10 */ /* 0x000fe20009fe8407 */
[C---:B------:R-:W-:Y:S01]  /*53d0*/  IMAD R71, R68.reuse, 0x4, R69 ;  /* 0x0000000444477824 */ /* 0x040fe200078e0245 */
[-C--:B------:R-:W-:Y:S01]  /*53e0*/  LEA R12, P5, R37, R76.reuse, 0x1 ;  /* 0x0000004c250c7211 */ /* 0x080fe200078a08ff */
[----:B------:R-:W0:Y:S01]  /*53f0*/  LDS.128 R4, [R82+UR4] ;  /* 0x0000000452047984 */ /* 0x000e220008000c00 */
[-C--:B------:R-:W-:Y:S01]  /*5400*/  LEA R14, P6, R41, R76.reuse, 0x1 ;  /* 0x0000004c290e7211 */ /* 0x080fe200078c08ff */
[----:B------:R-:W-:Y:S01]  /*5410*/  IMAD R73, R68, 0x4, R71 ;  /* 0x0000000444497824 */ /* 0x000fe200078e0247 */
[-C--:B------:R-:W-:Y:S01]  /*5420*/  LEA R18, P3, R29, R76.reuse, 0x1 ;  /* 0x0000004c1d127211 */ /* 0x080fe200078608ff */
[----:B------:R-:W1:Y:S01]  /*5430*/  LDS.128 R8, [R84+UR4] ;  /* 0x0000000454087984 */ /* 0x000e620008000c00 */
[----:B--2---:R-:W-:Y:S01]  /*5440*/  LEA R20, P4, R33, R76, 0x1 ;  /* 0x0000004c21147211 */ /* 0x004fe200078808ff */
[----:B------:R-:W-:Y:S01]  /*5450*/  UIMAD UR6, UR10, UR6, URZ ;  /* 0x000000060a0672a4 */ /* 0x000fe2000f8e023f */
[-C--:B------:R-:W-:Y:S01]  /*5460*/  LEA.HI.X.SX32 R13, R37, R86.reuse, 0x1, P5 ;  /* 0x00000056250d7211 */ /* 0x080fe200028f0eff */
[----:B------:R-:W-:Y:S01]  /*5470*/  LDS.128 R88, [R84+UR4+0x800] ;  /* 0x0008000454587984 */ /* 0x000fe20008000c00 */
[-C--:B------:R-:W-:Y:S01]  /*5480*/  LEA.HI.X.SX32 R15, R41, R86.reuse, 0x1, P6 ;  /* 0x00000056290f7211 */ /* 0x080fe200030f0eff */
[----:B------:R-:W-:Y:S01]  /*5490*/  USHF.L.U32 UR8, UR6, 0x2, URZ ;  /* 0x0000000206087899 */ /* 0x000fe2000800063f */
[----:B------:R-:W-:Y:S01]  /*54a0*/  LEA.HI.X.SX32 R19, R29, R86, 0x1, P3 ;  /* 0x000000561d137211 */ /* 0x000fe200018f0eff */
[----:B------:R-:W-:Y:S01]  /*54b0*/  UIMAD.WIDE UR6, UR6, 0x4, URZ ;  /* 0x00000004060678a5 */ /* 0x000fe2000f8e023f */
[----:B------:R-:W-:-:S02]  /*54c0*/  LEA R22, P5, R45, R76, 0x1 ;  /* 0x0000004c2d167211 */ /* 0x000fc400078a08ff */
[-C--:B------:R-:W-:Y:S02]  /*54d0*/  LEA R24, P6, R49, R76.reuse, 0x1 ;  /* 0x0000004c31187211 */ /* 0x080fe400078c08ff */
[----:B------:R-:W-:Y:S02]  /*54e0*/  LEA R26, P3, R53, R76, 0x1 ;  /* 0x0000004c351a7211 */ /* 0x000fe400078608ff */
[----:B------:R-:W-:Y:S02]  /*54f0*/  LEA.HI.X.SX32 R21, R33, R86, 0x1, P4 ;  /* 0x0000005621157211 */ /* 0x000fe400020f0eff */
[----:B------:R-:W-:Y:S02]  /*5500*/  LEA R28, P4, R35, R76, 0x1 ;  /* 0x0000004c231c7211 */ /* 0x000fe400078808ff */
[-C--:B------:R-:W-:Y:S02]  /*5510*/  LEA.HI.X.SX32 R23, R45, R86.reuse, 0x1, P5 ;  /* 0x000000562d177211 */ /* 0x080fe400028f0eff */
[----:B------:R-:W-:-:S02]  /*5520*/  LEA.HI.X.SX32 R25, R49, R86, 0x1, P6 ;  /* 0x0000005631197211 */ /* 0x000fc400030f0eff */
[----:B------:R-:W-:Y:S02]  /*5530*/  LEA.HI.X.SX32 R27, R53, R86, 0x1, P3 ;  /* 0x00000056351b7211 */ /* 0x000fe400018f0eff */
[-C--:B------:R-:W-:Y:S02]  /*5540*/  LEA R30, P5, R40, R76.reuse, 0x1 ;  /* 0x0000004c281e7211 */ /* 0x080fe400078a08ff */
[-C--:B------:R-:W-:Y:S02]  /*5550*/  LEA R32, P6, R43, R76.reuse, 0x1 ;  /* 0x0000004c2b207211 */ /* 0x080fe400078c08ff */
[----:B------:R-:W-:Y:S02]  /*5560*/  LEA R34, P3, R44, R76, 0x1 ;  /* 0x0000004c2c227211 */ /* 0x000fe400078608ff */
[----:B------:R-:W-:Y:S02]  /*5570*/  LEA.HI.X.SX32 R29, R35, R86, 0x1, P4 ;  /* 0x00000056231d7211 */ /* 0x000fe400020f0eff */
[----:B------:R-:W-:-:S02]  /*5580*/  LEA R75, R68, R73, 0x2 ;  /* 0x00000049444b7211 */ /* 0x000fc400078e10ff */
[----:B------:R-:W-:Y:S01]  /*5590*/  LEA R36, P4, R48, R76, 0x1 ;  /* 0x0000004c30247211 */ /* 0x000fe200078808ff */
[----:B0-----:R0:W-:Y:S01]  /*55a0*/  STG.E.U16 desc[UR60][R12.64], R4 ;  /* 0x000000040c007986 */ /* 0x0011e2000c10153c */
[-C--:B------:R-:W-:Y:S01]  /*55b0*/  LEA.HI.X.SX32 R31, R40, R86.reuse, 0x1, P5 ;  /* 0x00000056281f7211 */ /* 0x080fe200028f0eff */
[----:B------:R-:W-:Y:S01]  /*55c0*/  IMAD R77, R68, 0x4, R75 ;  /* 0x00000004444d7824 */ /* 0x000fe200078e024b */
[-C--:B------:R-:W-:Y:S01]  /*55d0*/  LEA.HI.X.SX32 R33, R43, R86.reuse, 0x1, P6 ;  /* 0x000000562b217211 */ /* 0x080fe200030f0eff */
[----:B-1----:R1:W-:Y:S01]  /*55e0*/  STG.E.U16 desc[UR60][R14.64], R8 ;  /* 0x000000080e007986 */ /* 0x0023e2000c10153c */
[----:B------:R-:W-:Y:S01]  /*55f0*/  LEA.HI.X.SX32 R35, R44, R86, 0x1, P3 ;  /* 0x000000562c237211 */ /* 0x000fe200018f0eff */
[----:B------:R-:W-:Y:S01]  /*5600*/  IMAD R80, R68, 0x4, R77 ;  /* 0x0000000444507824 */ /* 0x000fe200078e024d */
[-C--:B------:R-:W-:Y:S02]  /*5610*/  LEA R40, P6, R50, R76.reuse, 0x1 ;  /* 0x0000004c32287211 */ /* 0x080fe400078c08ff */
[----:B------:R-:W-:-:S02]  /*5620*/  LEA R42, P3, R51, R76, 0x1 ;  /* 0x0000004c332a7211 */ /* 0x000fc400078608ff */
[----:B------:R-:W-:Y:S02]  /*5630*/  LEA R38, P5, R46, R76, 0x1 ;  /* 0x0000004c2e267211 */ /* 0x000fe400078a08ff */
[----:B------:R-:W-:Y:S02]  /*5640*/  LEA.HI.X.SX32 R37, R48, R86, 0x1, P4 ;  /* 0x0000005630257211 */ /* 0x000fe400020f0eff */
[----:B------:R-:W-:Y:S02]  /*5650*/  LEA R44, P4, R52, R76, 0x1 ;  /* 0x0000004c342c7211 */ /* 0x000fe400078808ff */
[-C--:B------:R-:W-:Y:S02]  /*5660*/  LEA.HI.X.SX32 R41, R50, R86.reuse, 0x1, P6 ;  /* 0x0000005632297211 */ /* 0x080fe400030f0eff */
[----:B------:R-:W-:Y:S02]  /*5670*/  LEA.HI.X.SX32 R43, R51, R86, 0x1, P3 ;  /* 0x00000056332b7211 */ /* 0x000fe400018f0eff */
[----:B------:R-:W-:-:S02]  /*5680*/  LEA R48, P6, R56, R76, 0x1 ;  /* 0x0000004c38307211 */ /* 0x000fc400078c08ff */
[----:B------:R-:W-:Y:S02]  /*5690*/  LEA R50, P3, R57, R76, 0x1 ;  /* 0x0000004c39327211 */ /* 0x000fe400078608ff */
[----:B------:R-:W-:Y:S02]  /*56a0*/  LEA.HI.X.SX32 R39, R46, R86, 0x1, P5 ;  /* 0x000000562e277211 */ /* 0x000fe400028f0eff */
[----:B------:R-:W-:Y:S02]  /*56b0*/  LEA R46, P5, R54, R76, 0x1 ;  /* 0x0000004c362e7211 */ /* 0x000fe400078a08ff */
[----:B------:R-:W-:Y:S02]  /*56c0*/  LEA.HI.X.SX32 R45, R52, R86, 0x1, P4 ;  /* 0x00000056342d7211 */ /* 0x000fe400020f0eff */
[----:B------:R-:W-:Y:S02]  /*56d0*/  LEA R52, P4, R59, R76, 0x1 ;  /* 0x0000004c3b347211 */ /* 0x000fe400078808ff */
[----:B------:R-:W-:-:S02]  /*56e0*/  LEA.HI.X.SX32 R49, R56, R86, 0x1, P6 ;  /* 0x0000005638317211 */ /* 0x000fc400030f0eff */
[----:B------:R-:W-:Y:S02]  /*56f0*/  LEA.HI.X.SX32 R51, R57, R86, 0x1, P3 ;  /* 0x0000005639337211 */ /* 0x000fe400018f0eff */
[-C--:B------:R-:W-:Y:S02]  /*5700*/  LEA R56, P6, R63, R76.reuse, 0x1 ;  /* 0x0000004c3f387211 */ /* 0x080fe400078c08ff */
[----:B------:R-:W-:Y:S02]  /*5710*/  LEA R58, P3, R65, R76, 0x1 ;  /* 0x0000004c413a7211 */ /* 0x000fe400078608ff */
[----:B------:R-:W-:Y:S02]  /*5720*/  LEA.HI.X.SX32 R47, R54, R86, 0x1, P5 ;  /* 0x00000056362f7211 */ /* 0x000fe400028f0eff */
[----:B------:R-:W-:Y:S02]  /*5730*/  LEA R81, R68, R80, 0x2 ;  /* 0x0000005044517211 */ /* 0x000fe400078e10ff */
[----:B------:R-:W-:-:S02]  /*5740*/  LEA R54, P5, R61, R76, 0x1 ;  /* 0x0000004c3d367211 */ /* 0x000fc400078a08ff */
[----:B------:R-:W-:Y:S01]  /*5750*/  LEA.HI.X.SX32 R53, R59, R86, 0x1, P4 ;  /* 0x000000563b357211 */ /* 0x000fe200020f0eff */
[----:B------:R-:W-:Y:S01]  /*5760*/  IMAD R17, R68, 0x4, R81 ;  /* 0x0000000444117824 */ /* 0x000fe200078e0251 */
[----:B------:R-:W-:Y:S02]  /*5770*/  LEA R60, P4, R67, R76, 0x1 ;  /* 0x0000004c433c7211 */ /* 0x000fe400078808ff */
[-C--:B------:R-:W-:Y:S02]  /*5780*/  LEA.HI.X.SX32 R57, R63, R86.reuse, 0x1, P6 ;  /* 0x000000563f397211 */ /* 0x080fe400030f0eff */
[----:B------:R-:W-:Y:S02]  /*5790*/  LEA.HI.X.SX32 R59, R65, R86, 0x1, P3 ;  /* 0x00000056413b7211 */ /* 0x000fe400018f0eff */
[-C--:B------:R-:W-:Y:S02]  /*57a0*/  LEA R64, P6, R71, R76.reuse, 0x1 ;  /* 0x0000004c47407211 */ /* 0x080fe400078c08ff */
[----:B------:R-:W-:-:S02]  /*57b0*/  LEA R66, P3, R73, R76, 0x1 ;  /* 0x0000004c49427211 */ /* 0x000fc400078608ff */
[----:B------:R-:W-:Y:S02]  /*57c0*/  LEA.HI.X.SX32 R55, R61, R86, 0x1, P5 ;  /* 0x000000563d377211 */ /* 0x000fe400028f0eff */
[----:B------:R-:W-:Y:S02]  /*57d0*/  LEA R62, P5, R69, R76, 0x1 ;  /* 0x0000004c453e7211 */ /* 0x000fe400078a08ff */
[----:B------:R-:W-:Y:S02]  /*57e0*/  LEA.HI.X.SX32 R61, R67, R86, 0x1, P4 ;  /* 0x00000056433d7211 */ /* 0x000fe400020f0eff */
[----:B------:R-:W-:Y:S02]  /*57f0*/  LEA R68, P4, R75, R76, 0x1 ;  /* 0x0000004c4b447211 */ /* 0x000fe400078808ff */
[-C--:B------:R-:W-:Y:S02]  /*5800*/  LEA.HI.X.SX32 R65, R71, R86.reuse, 0x1, P6 ;  /* 0x0000005647417211 */ /* 0x080fe400030f0eff */
[----:B------:R-:W-:-:S02]  /*5810*/  LEA.HI.X.SX32 R67, R73, R86, 0x1, P3 ;  /* 0x0000005649437211 */ /* 0x000fc400018f0eff */
[CC--:B------:R-:W-:Y:S02]  /*5820*/  LEA R72, P6, R80.reuse, R76.reuse, 0x1 ;  /* 0x0000004c50487211 */ /* 0x0c0fe400078c08ff */
[----:B------:R-:W-:Y:S02]  /*5830*/  LEA R74, P3, R81, R76, 0x1 ;  /* 0x0000004c514a7211 */ /* 0x000fe400078608ff */
[-C--:B------:R-:W-:Y:S02]  /*5840*/  LEA.HI.X.SX32 R63, R69, R86.reuse, 0x1, P5 ;  /* 0x00000056453f7211 */ /* 0x080fe400028f0eff */
[-C--:B------:R-:W-:Y:S02]  /*5850*/  LEA.HI.X.SX32 R69, R75, R86.reuse, 0x1, P4 ;  /* 0x000000564b457211 */ /* 0x080fe400020f0eff */
[-C--:B------:R-:W-:Y:S02]  /*5860*/  LEA.HI.X.SX32 R73, R80, R86.reuse, 0x1, P6 ;  /* 0x0000005650497211 */ /* 0x080fe400030f0eff */
[----:B------:R-:W-:-:S02]  /*5870*/  LEA.HI.X.SX32 R75, R81, R86, 0x1, P3 ;  /* 0x00000056514b7211 */ /* 0x000fc400018f0eff */
[----:B------:R-:W2:Y:S01]  /*5880*/  LDS.128 R80, [R82+UR4+0x800] ;  /* 0x0008000452507984 */ /* 0x000ea20008000c00 */
[-C--:B------:R-:W-:Y:S02]  /*5890*/  LEA R70, P5, R77, R76.reuse, 0x1 ;  /* 0x0000004c4d467211 */ /* 0x080fe400078a08ff */
[----:B------:R-:W-:Y:S02]  /*58a0*/  LEA R76, P4, R17, R76, 0x1 ;  /* 0x0000004c114c7211 */ /* 0x000fe400078808ff */
[-C--:B------:R-:W-:Y:S02]  /*58b0*/  LEA.HI.X.SX32 R71, R77, R86.reuse, 0x1, P5 ;  /* 0x000000564d477211 */ /* 0x080fe400028f0eff */
[----:B0-----:R-:W-:Y:S02]  /*58c0*/  PRMT R13, R4, 0x7632, R13 ;  /* 0x00007632040d7816 */ /* 0x001fe4000000000d */
[----:B------:R-:W-:Y:S02]  /*58d0*/  LEA.HI.X.SX32 R77, R17, R86, 0x1, P4 ;  /* 0x00000056114d7211 */ /* 0x000fe400020f0eff */
[----:B------:R-:W-:Y:S01]  /*58e0*/  PRMT R17, R8, 0x7632, R17 ;  /* 0x0000763208117816 */ /* 0x000fe20000000011 */
[----:B------:R0:W-:Y:S01]  /*58f0*/  STG.E.U16 desc[UR60][R18.64], R13 ;  /* 0x0000000d12007986 */ /* 0x0001e2000c10153c */
[----:B-1----:R-:W-:-:S02]  /*5900*/  PRMT R15, R5, 0x7632, R15 ;  /* 0x00007632050f7816 */ /* 0x002fc4000000000f */
[----:B------:R-:W-:Y:S01]  /*5910*/  PRMT R4, R6, 0x7632, R4 ;  /* 0x0000763206047816 */ /* 0x000fe20000000004 */
[----:B------:R1:W-:Y:S01]  /*5920*/  STG.E.U16 desc[UR60][R20.64], R17 ;  /* 0x0000001114007986 */ /* 0x0003e2000c10153c */
[----:B------:R-:W-:-:S03]  /*5930*/  PRMT R8, R10, 0x7632, R8 ;  /* 0x000076320a087816 */ /* 0x000fc60000000008 */
[----:B------:R3:W-:Y:S01]  /*5940*/  STG.E.U16 desc[UR60][R22.64], R5 ;  /* 0x0000000516007986 */ /* 0x0007e2000c10153c */
[----:B0-----:R-:W-:-:S03]  /*5950*/  PRMT R19, R9, 0x7632, R19 ;  /* 0x0000763209137816 */ /* 0x001fc60000000013 */
[----:B------:R2:W-:Y:S01]  /*5960*/  STG.E.U16 desc[UR60][R24.64], R9 ;  /* 0x0000000918007986 */ /* 0x0005e2000c10153c */
[----:B-1----:R-:W-:-:S03]  /*5970*/  PRMT R21, R7, 0x7632, R21 ;  /* 0x0000763207157816 */ /* 0x002fc60000000015 */
[----:B------:R0:W-:Y:S01]  /*5980*/  STG.E.U16 desc[UR60][R26.64], R15 ;  /* 0x0000000f1a007986 */ /* 0x0001e2000c10153c */
[----:B---3--:R-:W-:-:S03]  /*5990*/  PRMT R22, R11, 0x7632, R22 ;  /* 0x000076320b167816 */ /* 0x008fc60000000016 */
[----:B------:R1:W-:Y:S01]  /*59a0*/  STG.E.U16 desc[UR60][R28.64], R19 ;  /* 0x000000131c007986 */ /* 0x0003e2000c10153c */
[----:B------:R-:W-:-:S03]  /*59b0*/  FSEL R5, R78, -INF , P2 ;  /* 0xff8000004e057808 */ /* 0x000fc60001000000 */
[----:B------:R3:W-:Y:S02]  /*59c0*/  STG.E.U16 desc[UR60][R30.64], R6 ;  /* 0x000000061e007986 */ /* 0x0007e4000c10153c */
[----:B------:R-:W-:Y:S01]  /*59d0*/  FFMA R16, R5, 0.69314718246459960938, R16 ;  /* 0x3f31721805107823 */ /* 0x000fe20000000010 */
[----:B--2---:R-:W-:Y:S01]  /*59e0*/  PRMT R25, R80, 0x7632, R25 ;  /* 0x0000763250197816 */ /* 0x004fe20000000019 */
[----:B------:R2:W-:Y:S01]  /*59f0*/  STG.E.U16 desc[UR60][R32.64], R10 ;  /* 0x0000000a20007986 */ /* 0x0005e2000c10153c */
[----:B0-----:R-:W-:Y:S01]  /*5a00*/  PRMT R26, R88, 0x7632, R26 ;  /* 0x00007632581a7816 */ /* 0x001fe2000000001a */
[C---:B------:R-:W-:Y:S02]  /*5a10*/  IMAD.SHL.U32 R5, R2.reuse, 0x4, RZ ;  /* 0x0000000402057824 */ /* 0x040fe400078e00ff */
[----:B------:R0:W-:Y:S01]  /*5a20*/  STG.E.U16 desc[UR60][R34.64], R4 ;  /* 0x0000000422007986 */ /* 0x0001e2000c10153c */
[----:B-1----:R-:W-:Y:S01]  /*5a30*/  PRMT R29, R81, 0x7632, R29 ;  /* 0x00007632511d7816 */ /* 0x002fe2000000001d */
[----:B------:R-:W-:-:S02]  /*5a40*/  IMAD.HI R2, R2, 0x4, RZ ;  /* 0x0000000402027827 */ /* 0x000fc400078e02ff */
[----:B------:R1:W-:Y:S01]  /*5a50*/  STG.E.U16 desc[UR60][R36.64], R8 ;  /* 0x0000000824007986 */ /* 0x0003e2000c10153c */
[----:B---3--:R-:W-:-:S03]  /*5a60*/  PRMT R30, R89, 0x7632, R30 ;  /* 0x00007632591e7816 */ /* 0x008fc6000000001e */
[----:B------:R3:W-:Y:S01]  /*5a70*/  STG.E.U16 desc[UR60][R38.64], R7 ;  /* 0x0000000726007986 */ /* 0x0007e2000c10153c */
[----:B--2---:R-:W-:-:S03]  /*5a80*/  PRMT R33, R82, 0x7632, R33 ;  /* 0x0000763252217816 */ /* 0x004fc60000000021 */
[----:B------:R2:W-:Y:S01]  /*5a90*/  STG.E.U16 desc[UR60][R40.64], R11 ;  /* 0x0000000b28007986 */ /* 0x0005e2000c10153c */
[----:B0-----:R-:W-:Y:S02]  /*5aa0*/  PRMT R34, R90, 0x7632, R34 ;  /* 0x000076325a227816 */ /* 0x001fe40000000022 */
[----:B------:R-:W-:Y:S01]  /*5ab0*/  FSEL R4, R79, -INF , P1 ;  /* 0xff8000004f047808 */ /* 0x000fe20000800000 */
[----:B------:R2:W-:Y:S01]  /*5ac0*/  STG.E.U16 desc[UR60][R42.64], R21 ;  /* 0x000000152a007986 */ /* 0x0005e2000c10153c */
[----:B-1----:R-:W-:-:S03]  /*5ad0*/  PRMT R37, R83, 0x7632, R37 ;  /* 0x0000763253257816 */ /* 0x002fc60000000025 */
[----:B------:R2:W-:Y:S01]  /*5ae0*/  STG.E.U16 desc[UR60][R44.64], R22 ;  /* 0x000000162c007986 */ /* 0x0005e2000c10153c */
[----:B---3--:R-:W-:Y:S01]  /*5af0*/  PRMT R38, R91, 0x7632, R38 ;  /* 0x000076325b267816 */ /* 0x008fe20000000026 */
[----:B------:R-:W-:Y:S01]  /*5b00*/  FFMA R17, R4, 0.69314718246459960938, R85 ;  /* 0x3f31721804117823 */ /* 0x000fe20000000055 */
[----:B------:R-:W0:Y:S01]  /*5b10*/  LDC.64 R6, c[0x0][0x230] ;  /* 0x00008c00ff067b82 */ /* 0x000e220000000a00 */
[----:B------:R2:W-:Y:S04]  /*5b20*/  STG.E.U16 desc[UR60][R46.64], R80 ;  /* 0x000000502e007986 */ /* 0x0005e8000c10153c */
[----:B------:R2:W-:Y:S04]  /*5b30*/  STG.E.U16 desc[UR60][R48.64], R88 ;  /* 0x0000005830007986 */ /* 0x0005e8000c10153c */
[----:B------:R2:W-:Y:S04]  /*5b40*/  STG.E.U16 desc[UR60][R50.64], R25 ;  /* 0x0000001932007986 */ /* 0x0005e8000c10153c */
[----:B------:R2:W-:Y:S04]  /*5b50*/  STG.E.U16 desc[UR60][R52.64], R26 ;  /* 0x0000001a34007986 */ /* 0x0005e8000c10153c */
[----:B------:R2:W-:Y:S04]  /*5b60*/  STG.E.U16 desc[UR60][R54.64], R81 ;  /* 0x0000005136007986 */ /* 0x0005e8000c10153c */
[----:B------:R2:W-:Y:S01]  /*5b70*/  STG.E.U16 desc[UR60][R56.64], R89 ;  /* 0x0000005938007986 */ /* 0x0005e2000c10153c */
[----:B0-----:R-:W-:-:S03]  /*5b80*/  IADD3 R4, P1, P2, R5, UR8, R6 ;  /* 0x0000000805047c10 */ /* 0x001fc6000fa3e006 */
[----:B------:R2:W-:Y:S01]  /*5b90*/  STG.E.U16 desc[UR60][R58.64], R29 ;  /* 0x0000001d3a007986 */ /* 0x0005e2000c10153c */
[----:B------:R-:W-:-:S03]  /*5ba0*/  IADD3.X R5, R2, UR7, R7, P1, P2 ;  /* 0x0000000702057c10 */ /* 0x000fc60008fe4407 */
[----:B------:R2:W-:Y:S04]  /*5bb0*/  STG.E.U16 desc[UR60][R60.64], R30 ;  /* 0x0000001e3c007986 */ /* 0x0005e8000c10153c */
[----:B------:R2:W-:Y:S04]  /*5bc0*/  STG.E.U16 desc[UR60][R62.64], R82 ;  /* 0x000000523e007986 */ /* 0x0005e8000c10153c */
[----:B------:R2:W-:Y:S04]  /*5bd0*/  STG.E.U16 desc[UR60][R64.64], R90 ;  /* 0x0000005a40007986 */ /* 0x0005e8000c10153c */
[----:B------:R2:W-:Y:S04]  /*5be0*/  STG.E.U16 desc[UR60][R66.64], R33 ;  /* 0x0000002142007986 */ /* 0x0005e8000c10153c */
[----:B------:R2:W-:Y:S04]  /*5bf0*/  STG.E.U16 desc[UR60][R68.64], R34 ;  /* 0x0000002244007986 */ /* 0x0005e8000c10153c */
[----:B------:R2:W-:Y:S04]  /*5c00*/  STG.E.U16 desc[UR60][R70.64], R83 ;  /* 0x0000005346007986 */ /* 0x0005e8000c10153c */
[----:B------:R2:W-:Y:S04]  /*5c10*/  STG.E.U16 desc[UR60][R72.64], R91 ;  /* 0x0000005b48007986 */ /* 0x0005e8000c10153c */
[----:B------:R2:W-:Y:S04]  /*5c20*/  STG.E.U16 desc[UR60][R74.64], R37 ;  /* 0x000000254a007986 */ /* 0x0005e8000c10153c */
[----:B------:R2:W-:Y:S01]  /*5c30*/  STG.E.U16 desc[UR60][R76.64], R38 ;  /* 0x000000264c007986 */ /* 0x0005e2000c10153c */
[----:B------:R-:W-:Y:S06]  /*5c40*/  BAR.SYNC.DEFER_BLOCKING 0x0 ;  /* 0x0000000000007b1d */ /* 0x000fec0000010000 */
[----:B------:R2:W-:Y:S02]  /*5c50*/  STS.64 [R0+UR4], R16 ;  /* 0x0000001000007988 */ /* 0x0005e40008000a04 */
[----:B------:R-:W-:Y:S06]  /*5c60*/  BAR.SYNC.DEFER_BLOCKING 0x0 ;  /* 0x0000000000007b1d */ /* 0x000fec0000010000 */
[----:B------:R-:W-:Y:S05]  /*5c70*/  @P0 EXIT ;  /* 0x000000000000094d */ /* 0x000fea0003800000 */
[----:B------:R-:W0:Y:S04]  /*5c80*/  LDS R3, [R3] ;  /* 0x0000000003037984 */ /* 0x000e280000000800 */
[----:B0-----:R-:W-:Y:S01]  /*5c90*/  STG.E desc[UR60][R4.64], R3 ;  /* 0x0000000304007986 */ /* 0x001fe2000c10193c */
[----:B------:R-:W-:Y:S05]  /*5ca0*/  EXIT ;  /* 0x000000000000794d */ /* 0x000fea0003800000 */
.L_x_2:
[----:B------:R-:W-:-:S00]  /*5cb0*/  BRA `(.L_x_2) ;  /* 0xfffffffc00fc7947 */ /* 0x000fc0000383ffff */
[----:B------:R-:W-:-:S00]  /*5cc0*/  NOP ;  /* 0x0000000000007918 */ /* 0x000fc00000000000 */
        /* <DEDUP_REMOVED lines=11> */
.L_x_3:


//--------------------- .nv.global.init           --------------------------
	.section	.nv.global.init,"aw",@progbits
.nv.global.init:
	.type		_$_str,@object
	.size		_$_str,(.L_0 - _$_str)
_$_str:
        /*0000*/ 	.byte	0x5f, 0x5f, 0x43, 0x55, 0x44, 0x41, 0x5f, 0x46, 0x54, 0x5a, 0x00
.L_0:


//--------------------- .nv.shared.attn_fwd       --------------------------
	.section	.nv.shared.attn_fwd,"aw",@nobits
	.sectionflags	@""
	.align	16
	.zero		1024


//--------------------- .nv.shared.reserved.0     --------------------------
	.section	.nv.shared.reserved.0,"aw",@nobits
	.weak		__nv_reservedSMEM_offset_0_alias
	.size		__nv_reservedSMEM_offset_0_alias, 0, 0
	.other		__nv_reservedSMEM_offset_0_alias,@"STO_CUDA_RESERVED_SHARED STV_DEFAULT"
__nv_reservedSMEM_offset_0_alias:
	.zero		0


//--------------------- .nv.constant0.attn_fwd    --------------------------
	.section	.nv.constant0.attn_fwd,"a",@progbits
	.sectionflags	@""
	.align	4
.nv.constant0.attn_fwd:
	.zero		664


//--------------------- SYMBOLS --------------------------

	.type		.nv.reservedSmem.offset0,@object
	.size		.nv.reservedSmem.offset0,0x4
